//
// Generated by NVIDIA NVVM Compiler
//
// Compiler Build ID: CL-36424714
// Cuda compilation tools, release 13.0, V13.0.88
// Based on NVVM 20.0.0
//

.version 9.0
.target sm_100
.address_size 64

	// .globl	_Z7calc_piPmm
.global .align 4 .b8 precalc_xorwow_matrix[102400];
.global .align 4 .b8 precalc_xorwow_offset_matrix[102400];
.global .align 4 .b8 mrg32k3aM1[2304];
.global .align 4 .b8 mrg32k3aM2[2304];
.global .align 4 .b8 mrg32k3aM1SubSeq[2016];
.global .align 4 .b8 mrg32k3aM2SubSeq[2016];
.global .align 4 .b8 mrg32k3aM1Seq[2304];
.global .align 4 .b8 mrg32k3aM2Seq[2304];
.const .align 8 .b8 __cr_lgamma_table[72];
// _ZZ7calc_piPmmE7counter has been demoted

.visible .entry _Z7calc_piPmm(
	.param .u64 .ptr .align 1 _Z7calc_piPmm_param_0,
	.param .u64 _Z7calc_piPmm_param_1
)
{
	.local .align 8 .b8 	__local_depot0[48];
	.reg .b64 	%SP;
	.reg .b64 	%SPL;
	.reg .pred 	%p<65>;
	.reg .b32 	%r<1224>;
	.reg .b32 	%f<7>;
	.reg .b64 	%rd<96>;
	// demoted variable
	.shared .align 8 .b8 _ZZ7calc_piPmmE7counter[2048];
	mov.u64 	%SPL, __local_depot0;
	ld.param.u64 	%rd12, [_Z7calc_piPmm_param_0];
	add.u64 	%rd1, %SPL, 0;
	mov.u32 	%r1, %tid.x;
	mov.u32 	%r2, %ctaid.x;
	mov.u32 	%r549, %ntid.x;
	mad.lo.s32 	%r3, %r2, %r549, %r1;
	// begin inline asm
	mov.u64 	%rd13, %clock64;
	// end inline asm
	cvt.u32.u64 	%r550, %rd13;
	xor.b32  	%r551, %r550, -1429050551;
	mul.lo.s32 	%r552, %r551, 1099087573;
	{ .reg .b32 tmp; mov.b64 {tmp, %r553}, %rd13; }
	xor.b32  	%r554, %r553, -136515619;
	mul.lo.s32 	%r555, %r554, -1703105765;
	add.s32 	%r556, %r552, %r555;
	add.s32 	%r4, %r556, 6615241;
	add.s32 	%r957, %r552, 123456789;
	st.local.v2.u32 	[%rd1], {%r4, %r957};
	xor.b32  	%r956, %r552, 362436069;
	add.s32 	%r557, %r555, 521288629;
	st.local.v2.u32 	[%rd1+8], {%r956, %r557};
	xor.b32  	%r558, %r555, 88675123;
	add.s32 	%r953, %r552, 5783321;
	st.local.v2.u32 	[%rd1+16], {%r558, %r953};
	setp.eq.s32 	%p1, %r3, 0;
	@%p1 bra 	$L__BB0_115;
	cvt.s64.s32 	%rd94, %r3;
	mov.b32 	%r940, 0;
$L__BB0_2:
	mov.u64 	%rd3, %rd94;
	and.b64  	%rd4, %rd3, 3;
	setp.eq.s64 	%p2, %rd4, 0;
	@%p2 bra 	$L__BB0_114;
	mul.wide.u32 	%rd15, %r940, 3200;
	mov.u64 	%rd16, precalc_xorwow_matrix;
	add.s64 	%rd5, %rd16, %rd15;
	mov.b32 	%r953, 0;
	mov.u32 	%r954, %r953;
	mov.u32 	%r955, %r953;
	mov.u32 	%r956, %r953;
	mov.u32 	%r957, %r953;
	mov.u32 	%r946, %r953;
$L__BB0_4:
	mul.wide.u32 	%rd17, %r946, 4;
	add.s64 	%rd18, %rd1, %rd17;
	ld.local.u32 	%r18, [%rd18+4];
	shl.b32 	%r19, %r946, 5;
	mov.b32 	%r952, 0;
$L__BB0_5:
	.pragma "nounroll";
	shr.u32 	%r562, %r18, %r952;
	and.b32  	%r563, %r562, 1;
	setp.eq.b32 	%p3, %r563, 1;
	not.pred 	%p4, %p3;
	add.s32 	%r564, %r19, %r952;
	mul.lo.s32 	%r565, %r564, 5;
	mul.wide.u32 	%rd19, %r565, 4;
	add.s64 	%rd6, %rd5, %rd19;
	@%p4 bra 	$L__BB0_7;
	ld.global.u32 	%r566, [%rd6];
	xor.b32  	%r957, %r957, %r566;
	ld.global.u32 	%r567, [%rd6+4];
	xor.b32  	%r956, %r956, %r567;
	ld.global.u32 	%r568, [%rd6+8];
	xor.b32  	%r955, %r955, %r568;
	ld.global.u32 	%r569, [%rd6+12];
	xor.b32  	%r954, %r954, %r569;
	ld.global.u32 	%r570, [%rd6+16];
	xor.b32  	%r953, %r953, %r570;
$L__BB0_7:
	and.b32  	%r572, %r562, 2;
	setp.eq.s32 	%p5, %r572, 0;
	@%p5 bra 	$L__BB0_9;
	ld.global.u32 	%r573, [%rd6+20];
	xor.b32  	%r957, %r957, %r573;
	ld.global.u32 	%r574, [%rd6+24];
	xor.b32  	%r956, %r956, %r574;
	ld.global.u32 	%r575, [%rd6+28];
	xor.b32  	%r955, %r955, %r575;
	ld.global.u32 	%r576, [%rd6+32];
	xor.b32  	%r954, %r954, %r576;
	ld.global.u32 	%r577, [%rd6+36];
	xor.b32  	%r953, %r953, %r577;
$L__BB0_9:
	and.b32  	%r579, %r562, 4;
	setp.eq.s32 	%p6, %r579, 0;
	@%p6 bra 	$L__BB0_11;
	ld.global.u32 	%r580, [%rd6+40];
	xor.b32  	%r957, %r957, %r580;
	ld.global.u32 	%r581, [%rd6+44];
	xor.b32  	%r956, %r956, %r581;
	ld.global.u32 	%r582, [%rd6+48];
	xor.b32  	%r955, %r955, %r582;
	ld.global.u32 	%r583, [%rd6+52];
	xor.b32  	%r954, %r954, %r583;
	ld.global.u32 	%r584, [%rd6+56];
	xor.b32  	%r953, %r953, %r584;
$L__BB0_11:
	and.b32  	%r586, %r562, 8;
	setp.eq.s32 	%p7, %r586, 0;
	@%p7 bra 	$L__BB0_13;
	ld.global.u32 	%r587, [%rd6+60];
	xor.b32  	%r957, %r957, %r587;
	ld.global.u32 	%r588, [%rd6+64];
	xor.b32  	%r956, %r956, %r588;
	ld.global.u32 	%r589, [%rd6+68];
	xor.b32  	%r955, %r955, %r589;
	ld.global.u32 	%r590, [%rd6+72];
	xor.b32  	%r954, %r954, %r590;
	ld.global.u32 	%r591, [%rd6+76];
	xor.b32  	%r953, %r953, %r591;
$L__BB0_13:
	and.b32  	%r593, %r562, 16;
	setp.eq.s32 	%p8, %r593, 0;
	@%p8 bra 	$L__BB0_15;
	ld.global.u32 	%r594, [%rd6+80];
	xor.b32  	%r957, %r957, %r594;
	ld.global.u32 	%r595, [%rd6+84];
	xor.b32  	%r956, %r956, %r595;
	ld.global.u32 	%r596, [%rd6+88];
	xor.b32  	%r955, %r955, %r596;
	ld.global.u32 	%r597, [%rd6+92];
	xor.b32  	%r954, %r954, %r597;
	ld.global.u32 	%r598, [%rd6+96];
	xor.b32  	%r953, %r953, %r598;
$L__BB0_15:
	and.b32  	%r600, %r562, 32;
	setp.eq.s32 	%p9, %r600, 0;
	@%p9 bra 	$L__BB0_17;
	ld.global.u32 	%r601, [%rd6+100];
	xor.b32  	%r957, %r957, %r601;
	ld.global.u32 	%r602, [%rd6+104];
	xor.b32  	%r956, %r956, %r602;
	ld.global.u32 	%r603, [%rd6+108];
	xor.b32  	%r955, %r955, %r603;
	ld.global.u32 	%r604, [%rd6+112];
	xor.b32  	%r954, %r954, %r604;
	ld.global.u32 	%r605, [%rd6+116];
	xor.b32  	%r953, %r953, %r605;
$L__BB0_17:
	and.b32  	%r607, %r562, 64;
	setp.eq.s32 	%p10, %r607, 0;
	@%p10 bra 	$L__BB0_19;
	ld.global.u32 	%r608, [%rd6+120];
	xor.b32  	%r957, %r957, %r608;
	ld.global.u32 	%r609, [%rd6+124];
	xor.b32  	%r956, %r956, %r609;
	ld.global.u32 	%r610, [%rd6+128];
	xor.b32  	%r955, %r955, %r610;
	ld.global.u32 	%r611, [%rd6+132];
	xor.b32  	%r954, %r954, %r611;
	ld.global.u32 	%r612, [%rd6+136];
	xor.b32  	%r953, %r953, %r612;
$L__BB0_19:
	and.b32  	%r614, %r562, 128;
	setp.eq.s32 	%p11, %r614, 0;
	@%p11 bra 	$L__BB0_21;
	ld.global.u32 	%r615, [%rd6+140];
	xor.b32  	%r957, %r957, %r615;
	ld.global.u32 	%r616, [%rd6+144];
	xor.b32  	%r956, %r956, %r616;
	ld.global.u32 	%r617, [%rd6+148];
	xor.b32  	%r955, %r955, %r617;
	ld.global.u32 	%r618, [%rd6+152];
	xor.b32  	%r954, %r954, %r618;
	ld.global.u32 	%r619, [%rd6+156];
	xor.b32  	%r953, %r953, %r619;
$L__BB0_21:
	and.b32  	%r621, %r562, 256;
	setp.eq.s32 	%p12, %r621, 0;
	@%p12 bra 	$L__BB0_23;
	ld.global.u32 	%r622, [%rd6+160];
	xor.b32  	%r957, %r957, %r622;
	ld.global.u32 	%r623, [%rd6+164];
	xor.b32  	%r956, %r956, %r623;
	ld.global.u32 	%r624, [%rd6+168];
	xor.b32  	%r955, %r955, %r624;
	ld.global.u32 	%r625, [%rd6+172];
	xor.b32  	%r954, %r954, %r625;
	ld.global.u32 	%r626, [%rd6+176];
	xor.b32  	%r953, %r953, %r626;
$L__BB0_23:
	and.b32  	%r628, %r562, 512;
	setp.eq.s32 	%p13, %r628, 0;
	@%p13 bra 	$L__BB0_25;
	ld.global.u32 	%r629, [%rd6+180];
	xor.b32  	%r957, %r957, %r629;
	ld.global.u32 	%r630, [%rd6+184];
	xor.b32  	%r956, %r956, %r630;
	ld.global.u32 	%r631, [%rd6+188];
	xor.b32  	%r955, %r955, %r631;
	ld.global.u32 	%r632, [%rd6+192];
	xor.b32  	%r954, %r954, %r632;
	ld.global.u32 	%r633, [%rd6+196];
	xor.b32  	%r953, %r953, %r633;
$L__BB0_25:
	and.b32  	%r635, %r562, 1024;
	setp.eq.s32 	%p14, %r635, 0;
	@%p14 bra 	$L__BB0_27;
	ld.global.u32 	%r636, [%rd6+200];
	xor.b32  	%r957, %r957, %r636;
	ld.global.u32 	%r637, [%rd6+204];
	xor.b32  	%r956, %r956, %r637;
	ld.global.u32 	%r638, [%rd6+208];
	xor.b32  	%r955, %r955, %r638;
	ld.global.u32 	%r639, [%rd6+212];
	xor.b32  	%r954, %r954, %r639;
	ld.global.u32 	%r640, [%rd6+216];
	xor.b32  	%r953, %r953, %r640;
$L__BB0_27:
	and.b32  	%r642, %r562, 2048;
	setp.eq.s32 	%p15, %r642, 0;
	@%p15 bra 	$L__BB0_29;
	ld.global.u32 	%r643, [%rd6+220];
	xor.b32  	%r957, %r957, %r643;
	ld.global.u32 	%r644, [%rd6+224];
	xor.b32  	%r956, %r956, %r644;
	ld.global.u32 	%r645, [%rd6+228];
	xor.b32  	%r955, %r955, %r645;
	ld.global.u32 	%r646, [%rd6+232];
	xor.b32  	%r954, %r954, %r646;
	ld.global.u32 	%r647, [%rd6+236];
	xor.b32  	%r953, %r953, %r647;
$L__BB0_29:
	and.b32  	%r649, %r562, 4096;
	setp.eq.s32 	%p16, %r649, 0;
	@%p16 bra 	$L__BB0_31;
	ld.global.u32 	%r650, [%rd6+240];
	xor.b32  	%r957, %r957, %r650;
	ld.global.u32 	%r651, [%rd6+244];
	xor.b32  	%r956, %r956, %r651;
	ld.global.u32 	%r652, [%rd6+248];
	xor.b32  	%r955, %r955, %r652;
	ld.global.u32 	%r653, [%rd6+252];
	xor.b32  	%r954, %r954, %r653;
	ld.global.u32 	%r654, [%rd6+256];
	xor.b32  	%r953, %r953, %r654;
$L__BB0_31:
	and.b32  	%r656, %r562, 8192;
	setp.eq.s32 	%p17, %r656, 0;
	@%p17 bra 	$L__BB0_33;
	ld.global.u32 	%r657, [%rd6+260];
	xor.b32  	%r957, %r957, %r657;
	ld.global.u32 	%r658, [%rd6+264];
	xor.b32  	%r956, %r956, %r658;
	ld.global.u32 	%r659, [%rd6+268];
	xor.b32  	%r955, %r955, %r659;
	ld.global.u32 	%r660, [%rd6+272];
	xor.b32  	%r954, %r954, %r660;
	ld.global.u32 	%r661, [%rd6+276];
	xor.b32  	%r953, %r953, %r661;
$L__BB0_33:
	and.b32  	%r663, %r562, 16384;
	setp.eq.s32 	%p18, %r663, 0;
	@%p18 bra 	$L__BB0_35;
	ld.global.u32 	%r664, [%rd6+280];
	xor.b32  	%r957, %r957, %r664;
	ld.global.u32 	%r665, [%rd6+284];
	xor.b32  	%r956, %r956, %r665;
	ld.global.u32 	%r666, [%rd6+288];
	xor.b32  	%r955, %r955, %r666;
	ld.global.u32 	%r667, [%rd6+292];
	xor.b32  	%r954, %r954, %r667;
	ld.global.u32 	%r668, [%rd6+296];
	xor.b32  	%r953, %r953, %r668;
$L__BB0_35:
	and.b32  	%r670, %r562, 32768;
	setp.eq.s32 	%p19, %r670, 0;
	@%p19 bra 	$L__BB0_37;
	ld.global.u32 	%r671, [%rd6+300];
	xor.b32  	%r957, %r957, %r671;
	ld.global.u32 	%r672, [%rd6+304];
	xor.b32  	%r956, %r956, %r672;
	ld.global.u32 	%r673, [%rd6+308];
	xor.b32  	%r955, %r955, %r673;
	ld.global.u32 	%r674, [%rd6+312];
	xor.b32  	%r954, %r954, %r674;
	ld.global.u32 	%r675, [%rd6+316];
	xor.b32  	%r953, %r953, %r675;
$L__BB0_37:
	add.s32 	%r952, %r952, 16;
	setp.ne.s32 	%p20, %r952, 32;
	@%p20 bra 	$L__BB0_5;
	mad.lo.s32 	%r676, %r946, -31, %r19;
	add.s32 	%r946, %r676, 1;
	setp.ne.s32 	%p21, %r946, 5;
	@%p21 bra 	$L__BB0_4;
	st.local.u32 	[%rd1+4], %r957;
	st.local.v2.u32 	[%rd1+8], {%r956, %r955};
	st.local.v2.u32 	[%rd1+16], {%r954, %r953};
	setp.eq.s64 	%p22, %rd4, 1;
	@%p22 bra 	$L__BB0_114;
	mov.b32 	%r953, 0;
	mov.u32 	%r1046, %r953;
	mov.u32 	%r1047, %r953;
	mov.u32 	%r956, %r953;
	mov.u32 	%r957, %r953;
	mov.u32 	%r1038, %r953;
$L__BB0_41:
	mul.wide.u32 	%rd20, %r1038, 4;
	add.s64 	%rd21, %rd1, %rd20;
	ld.local.u32 	%r194, [%rd21+4];
	shl.b32 	%r195, %r1038, 5;
	mov.b32 	%r1044, 0;
$L__BB0_42:
	.pragma "nounroll";
	shr.u32 	%r679, %r194, %r1044;
	and.b32  	%r680, %r679, 1;
	setp.eq.b32 	%p23, %r680, 1;
	not.pred 	%p24, %p23;
	add.s32 	%r681, %r195, %r1044;
	mul.lo.s32 	%r682, %r681, 5;
	mul.wide.u32 	%rd22, %r682, 4;
	add.s64 	%rd7, %rd5, %rd22;
	@%p24 bra 	$L__BB0_44;
	ld.global.u32 	%r683, [%rd7];
	xor.b32  	%r957, %r957, %r683;
	ld.global.u32 	%r684, [%rd7+4];
	xor.b32  	%r956, %r956, %r684;
	ld.global.u32 	%r685, [%rd7+8];
	xor.b32  	%r1047, %r1047, %r685;
	ld.global.u32 	%r686, [%rd7+12];
	xor.b32  	%r1046, %r1046, %r686;
	ld.global.u32 	%r687, [%rd7+16];
	xor.b32  	%r953, %r953, %r687;
$L__BB0_44:
	and.b32  	%r689, %r679, 2;
	setp.eq.s32 	%p25, %r689, 0;
	@%p25 bra 	$L__BB0_46;
	ld.global.u32 	%r690, [%rd7+20];
	xor.b32  	%r957, %r957, %r690;
	ld.global.u32 	%r691, [%rd7+24];
	xor.b32  	%r956, %r956, %r691;
	ld.global.u32 	%r692, [%rd7+28];
	xor.b32  	%r1047, %r1047, %r692;
	ld.global.u32 	%r693, [%rd7+32];
	xor.b32  	%r1046, %r1046, %r693;
	ld.global.u32 	%r694, [%rd7+36];
	xor.b32  	%r953, %r953, %r694;
$L__BB0_46:
	and.b32  	%r696, %r679, 4;
	setp.eq.s32 	%p26, %r696, 0;
	@%p26 bra 	$L__BB0_48;
	ld.global.u32 	%r697, [%rd7+40];
	xor.b32  	%r957, %r957, %r697;
	ld.global.u32 	%r698, [%rd7+44];
	xor.b32  	%r956, %r956, %r698;
	ld.global.u32 	%r699, [%rd7+48];
	xor.b32  	%r1047, %r1047, %r699;
	ld.global.u32 	%r700, [%rd7+52];
	xor.b32  	%r1046, %r1046, %r700;
	ld.global.u32 	%r701, [%rd7+56];
	xor.b32  	%r953, %r953, %r701;
$L__BB0_48:
	and.b32  	%r703, %r679, 8;
	setp.eq.s32 	%p27, %r703, 0;
	@%p27 bra 	$L__BB0_50;
	ld.global.u32 	%r704, [%rd7+60];
	xor.b32  	%r957, %r957, %r704;
	ld.global.u32 	%r705, [%rd7+64];
	xor.b32  	%r956, %r956, %r705;
	ld.global.u32 	%r706, [%rd7+68];
	xor.b32  	%r1047, %r1047, %r706;
	ld.global.u32 	%r707, [%rd7+72];
	xor.b32  	%r1046, %r1046, %r707;
	ld.global.u32 	%r708, [%rd7+76];
	xor.b32  	%r953, %r953, %r708;
$L__BB0_50:
	and.b32  	%r710, %r679, 16;
	setp.eq.s32 	%p28, %r710, 0;
	@%p28 bra 	$L__BB0_52;
	ld.global.u32 	%r711, [%rd7+80];
	xor.b32  	%r957, %r957, %r711;
	ld.global.u32 	%r712, [%rd7+84];
	xor.b32  	%r956, %r956, %r712;
	ld.global.u32 	%r713, [%rd7+88];
	xor.b32  	%r1047, %r1047, %r713;
	ld.global.u32 	%r714, [%rd7+92];
	xor.b32  	%r1046, %r1046, %r714;
	ld.global.u32 	%r715, [%rd7+96];
	xor.b32  	%r953, %r953, %r715;
$L__BB0_52:
	and.b32  	%r717, %r679, 32;
	setp.eq.s32 	%p29, %r717, 0;
	@%p29 bra 	$L__BB0_54;
	ld.global.u32 	%r718, [%rd7+100];
	xor.b32  	%r957, %r957, %r718;
	ld.global.u32 	%r719, [%rd7+104];
	xor.b32  	%r956, %r956, %r719;
	ld.global.u32 	%r720, [%rd7+108];
	xor.b32  	%r1047, %r1047, %r720;
	ld.global.u32 	%r721, [%rd7+112];
	xor.b32  	%r1046, %r1046, %r721;
	ld.global.u32 	%r722, [%rd7+116];
	xor.b32  	%r953, %r953, %r722;
$L__BB0_54:
	and.b32  	%r724, %r679, 64;
	setp.eq.s32 	%p30, %r724, 0;
	@%p30 bra 	$L__BB0_56;
	ld.global.u32 	%r725, [%rd7+120];
	xor.b32  	%r957, %r957, %r725;
	ld.global.u32 	%r726, [%rd7+124];
	xor.b32  	%r956, %r956, %r726;
	ld.global.u32 	%r727, [%rd7+128];
	xor.b32  	%r1047, %r1047, %r727;
	ld.global.u32 	%r728, [%rd7+132];
	xor.b32  	%r1046, %r1046, %r728;
	ld.global.u32 	%r729, [%rd7+136];
	xor.b32  	%r953, %r953, %r729;
$L__BB0_56:
	and.b32  	%r731, %r679, 128;
	setp.eq.s32 	%p31, %r731, 0;
	@%p31 bra 	$L__BB0_58;
	ld.global.u32 	%r732, [%rd7+140];
	xor.b32  	%r957, %r957, %r732;
	ld.global.u32 	%r733, [%rd7+144];
	xor.b32  	%r956, %r956, %r733;
	ld.global.u32 	%r734, [%rd7+148];
	xor.b32  	%r1047, %r1047, %r734;
	ld.global.u32 	%r735, [%rd7+152];
	xor.b32  	%r1046, %r1046, %r735;
	ld.global.u32 	%r736, [%rd7+156];
	xor.b32  	%r953, %r953, %r736;
$L__BB0_58:
	and.b32  	%r738, %r679, 256;
	setp.eq.s32 	%p32, %r738, 0;
	@%p32 bra 	$L__BB0_60;
	ld.global.u32 	%r739, [%rd7+160];
	xor.b32  	%r957, %r957, %r739;
	ld.global.u32 	%r740, [%rd7+164];
	xor.b32  	%r956, %r956, %r740;
	ld.global.u32 	%r741, [%rd7+168];
	xor.b32  	%r1047, %r1047, %r741;
	ld.global.u32 	%r742, [%rd7+172];
	xor.b32  	%r1046, %r1046, %r742;
	ld.global.u32 	%r743, [%rd7+176];
	xor.b32  	%r953, %r953, %r743;
$L__BB0_60:
	and.b32  	%r745, %r679, 512;
	setp.eq.s32 	%p33, %r745, 0;
	@%p33 bra 	$L__BB0_62;
	ld.global.u32 	%r746, [%rd7+180];
	xor.b32  	%r957, %r957, %r746;
	ld.global.u32 	%r747, [%rd7+184];
	xor.b32  	%r956, %r956, %r747;
	ld.global.u32 	%r748, [%rd7+188];
	xor.b32  	%r1047, %r1047, %r748;
	ld.global.u32 	%r749, [%rd7+192];
	xor.b32  	%r1046, %r1046, %r749;
	ld.global.u32 	%r750, [%rd7+196];
	xor.b32  	%r953, %r953, %r750;
$L__BB0_62:
	and.b32  	%r752, %r679, 1024;
	setp.eq.s32 	%p34, %r752, 0;
	@%p34 bra 	$L__BB0_64;
	ld.global.u32 	%r753, [%rd7+200];
	xor.b32  	%r957, %r957, %r753;
	ld.global.u32 	%r754, [%rd7+204];
	xor.b32  	%r956, %r956, %r754;
	ld.global.u32 	%r755, [%rd7+208];
	xor.b32  	%r1047, %r1047, %r755;
	ld.global.u32 	%r756, [%rd7+212];
	xor.b32  	%r1046, %r1046, %r756;
	ld.global.u32 	%r757, [%rd7+216];
	xor.b32  	%r953, %r953, %r757;
$L__BB0_64:
	and.b32  	%r759, %r679, 2048;
	setp.eq.s32 	%p35, %r759, 0;
	@%p35 bra 	$L__BB0_66;
	ld.global.u32 	%r760, [%rd7+220];
	xor.b32  	%r957, %r957, %r760;
	ld.global.u32 	%r761, [%rd7+224];
	xor.b32  	%r956, %r956, %r761;
	ld.global.u32 	%r762, [%rd7+228];
	xor.b32  	%r1047, %r1047, %r762;
	ld.global.u32 	%r763, [%rd7+232];
	xor.b32  	%r1046, %r1046, %r763;
	ld.global.u32 	%r764, [%rd7+236];
	xor.b32  	%r953, %r953, %r764;
$L__BB0_66:
	and.b32  	%r766, %r679, 4096;
	setp.eq.s32 	%p36, %r766, 0;
	@%p36 bra 	$L__BB0_68;
	ld.global.u32 	%r767, [%rd7+240];
	xor.b32  	%r957, %r957, %r767;
	ld.global.u32 	%r768, [%rd7+244];
	xor.b32  	%r956, %r956, %r768;
	ld.global.u32 	%r769, [%rd7+248];
	xor.b32  	%r1047, %r1047, %r769;
	ld.global.u32 	%r770, [%rd7+252];
	xor.b32  	%r1046, %r1046, %r770;
	ld.global.u32 	%r771, [%rd7+256];
	xor.b32  	%r953, %r953, %r771;
$L__BB0_68:
	and.b32  	%r773, %r679, 8192;
	setp.eq.s32 	%p37, %r773, 0;
	@%p37 bra 	$L__BB0_70;
	ld.global.u32 	%r774, [%rd7+260];
	xor.b32  	%r957, %r957, %r774;
	ld.global.u32 	%r775, [%rd7+264];
	xor.b32  	%r956, %r956, %r775;
	ld.global.u32 	%r776, [%rd7+268];
	xor.b32  	%r1047, %r1047, %r776;
	ld.global.u32 	%r777, [%rd7+272];
	xor.b32  	%r1046, %r1046, %r777;
	ld.global.u32 	%r778, [%rd7+276];
	xor.b32  	%r953, %r953, %r778;
$L__BB0_70:
	and.b32  	%r780, %r679, 16384;
	setp.eq.s32 	%p38, %r780, 0;
	@%p38 bra 	$L__BB0_72;
	ld.global.u32 	%r781, [%rd7+280];
	xor.b32  	%r957, %r957, %r781;
	ld.global.u32 	%r782, [%rd7+284];
	xor.b32  	%r956, %r956, %r782;
	ld.global.u32 	%r783, [%rd7+288];
	xor.b32  	%r1047, %r1047, %r783;
	ld.global.u32 	%r784, [%rd7+292];
	xor.b32  	%r1046, %r1046, %r784;
	ld.global.u32 	%r785, [%rd7+296];
	xor.b32  	%r953, %r953, %r785;
$L__BB0_72:
	and.b32  	%r787, %r679, 32768;
	setp.eq.s32 	%p39, %r787, 0;
	@%p39 bra 	$L__BB0_74;
	ld.global.u32 	%r788, [%rd7+300];
	xor.b32  	%r957, %r957, %r788;
	ld.global.u32 	%r789, [%rd7+304];
	xor.b32  	%r956, %r956, %r789;
	ld.global.u32 	%r790, [%rd7+308];
	xor.b32  	%r1047, %r1047, %r790;
	ld.global.u32 	%r791, [%rd7+312];
	xor.b32  	%r1046, %r1046, %r791;
	ld.global.u32 	%r792, [%rd7+316];
	xor.b32  	%r953, %r953, %r792;
$L__BB0_74:
	add.s32 	%r1044, %r1044, 16;
	setp.ne.s32 	%p40, %r1044, 32;
	@%p40 bra 	$L__BB0_42;
	mad.lo.s32 	%r793, %r1038, -31, %r195;
	add.s32 	%r1038, %r793, 1;
	setp.ne.s32 	%p41, %r1038, 5;
	@%p41 bra 	$L__BB0_41;
	st.local.u32 	[%rd1+4], %r957;
	st.local.v2.u32 	[%rd1+8], {%r956, %r1047};
	st.local.v2.u32 	[%rd1+16], {%r1046, %r953};
	setp.ne.s64 	%p42, %rd4, 3;
	@%p42 bra 	$L__BB0_114;
	mov.b32 	%r953, 0;
	mov.u32 	%r1138, %r953;
	mov.u32 	%r1139, %r953;
	mov.u32 	%r956, %r953;
	mov.u32 	%r957, %r953;
	mov.u32 	%r1130, %r953;
$L__BB0_78:
	mul.wide.u32 	%rd23, %r1130, 4;
	add.s64 	%rd24, %rd1, %rd23;
	ld.local.u32 	%r370, [%rd24+4];
	shl.b32 	%r371, %r1130, 5;
	mov.b32 	%r1136, 0;
$L__BB0_79:
	.pragma "nounroll";
	shr.u32 	%r796, %r370, %r1136;
	and.b32  	%r797, %r796, 1;
	setp.eq.b32 	%p43, %r797, 1;
	not.pred 	%p44, %p43;
	add.s32 	%r798, %r371, %r1136;
	mul.lo.s32 	%r799, %r798, 5;
	mul.wide.u32 	%rd25, %r799, 4;
	add.s64 	%rd8, %rd5, %rd25;
	@%p44 bra 	$L__BB0_81;
	ld.global.u32 	%r800, [%rd8];
	xor.b32  	%r957, %r957, %r800;
	ld.global.u32 	%r801, [%rd8+4];
	xor.b32  	%r956, %r956, %r801;
	ld.global.u32 	%r802, [%rd8+8];
	xor.b32  	%r1139, %r1139, %r802;
	ld.global.u32 	%r803, [%rd8+12];
	xor.b32  	%r1138, %r1138, %r803;
	ld.global.u32 	%r804, [%rd8+16];
	xor.b32  	%r953, %r953, %r804;
$L__BB0_81:
	and.b32  	%r806, %r796, 2;
	setp.eq.s32 	%p45, %r806, 0;
	@%p45 bra 	$L__BB0_83;
	ld.global.u32 	%r807, [%rd8+20];
	xor.b32  	%r957, %r957, %r807;
	ld.global.u32 	%r808, [%rd8+24];
	xor.b32  	%r956, %r956, %r808;
	ld.global.u32 	%r809, [%rd8+28];
	xor.b32  	%r1139, %r1139, %r809;
	ld.global.u32 	%r810, [%rd8+32];
	xor.b32  	%r1138, %r1138, %r810;
	ld.global.u32 	%r811, [%rd8+36];
	xor.b32  	%r953, %r953, %r811;
$L__BB0_83:
	and.b32  	%r813, %r796, 4;
	setp.eq.s32 	%p46, %r813, 0;
	@%p46 bra 	$L__BB0_85;
	ld.global.u32 	%r814, [%rd8+40];
	xor.b32  	%r957, %r957, %r814;
	ld.global.u32 	%r815, [%rd8+44];
	xor.b32  	%r956, %r956, %r815;
	ld.global.u32 	%r816, [%rd8+48];
	xor.b32  	%r1139, %r1139, %r816;
	ld.global.u32 	%r817, [%rd8+52];
	xor.b32  	%r1138, %r1138, %r817;
	ld.global.u32 	%r818, [%rd8+56];
	xor.b32  	%r953, %r953, %r818;
$L__BB0_85:
	and.b32  	%r820, %r796, 8;
	setp.eq.s32 	%p47, %r820, 0;
	@%p47 bra 	$L__BB0_87;
	ld.global.u32 	%r821, [%rd8+60];
	xor.b32  	%r957, %r957, %r821;
	ld.global.u32 	%r822, [%rd8+64];
	xor.b32  	%r956, %r956, %r822;
	ld.global.u32 	%r823, [%rd8+68];
	xor.b32  	%r1139, %r1139, %r823;
	ld.global.u32 	%r824, [%rd8+72];
	xor.b32  	%r1138, %r1138, %r824;
	ld.global.u32 	%r825, [%rd8+76];
	xor.b32  	%r953, %r953, %r825;
$L__BB0_87:
	and.b32  	%r827, %r796, 16;
	setp.eq.s32 	%p48, %r827, 0;
	@%p48 bra 	$L__BB0_89;
	ld.global.u32 	%r828, [%rd8+80];
	xor.b32  	%r957, %r957, %r828;
	ld.global.u32 	%r829, [%rd8+84];
	xor.b32  	%r956, %r956, %r829;
	ld.global.u32 	%r830, [%rd8+88];
	xor.b32  	%r1139, %r1139, %r830;
	ld.global.u32 	%r831, [%rd8+92];
	xor.b32  	%r1138, %r1138, %r831;
	ld.global.u32 	%r832, [%rd8+96];
	xor.b32  	%r953, %r953, %r832;
$L__BB0_89:
	and.b32  	%r834, %r796, 32;
	setp.eq.s32 	%p49, %r834, 0;
	@%p49 bra 	$L__BB0_91;
	ld.global.u32 	%r835, [%rd8+100];
	xor.b32  	%r957, %r957, %r835;
	ld.global.u32 	%r836, [%rd8+104];
	xor.b32  	%r956, %r956, %r836;
	ld.global.u32 	%r837, [%rd8+108];
	xor.b32  	%r1139, %r1139, %r837;
	ld.global.u32 	%r838, [%rd8+112];
	xor.b32  	%r1138, %r1138, %r838;
	ld.global.u32 	%r839, [%rd8+116];
	xor.b32  	%r953, %r953, %r839;
$L__BB0_91:
	and.b32  	%r841, %r796, 64;
	setp.eq.s32 	%p50, %r841, 0;
	@%p50 bra 	$L__BB0_93;
	ld.global.u32 	%r842, [%rd8+120];
	xor.b32  	%r957, %r957, %r842;
	ld.global.u32 	%r843, [%rd8+124];
	xor.b32  	%r956, %r956, %r843;
	ld.global.u32 	%r844, [%rd8+128];
	xor.b32  	%r1139, %r1139, %r844;
	ld.global.u32 	%r845, [%rd8+132];
	xor.b32  	%r1138, %r1138, %r845;
	ld.global.u32 	%r846, [%rd8+136];
	xor.b32  	%r953, %r953, %r846;
$L__BB0_93:
	and.b32  	%r848, %r796, 128;
	setp.eq.s32 	%p51, %r848, 0;
	@%p51 bra 	$L__BB0_95;
	ld.global.u32 	%r849, [%rd8+140];
	xor.b32  	%r957, %r957, %r849;
	ld.global.u32 	%r850, [%rd8+144];
	xor.b32  	%r956, %r956, %r850;
	ld.global.u32 	%r851, [%rd8+148];
	xor.b32  	%r1139, %r1139, %r851;
	ld.global.u32 	%r852, [%rd8+152];
	xor.b32  	%r1138, %r1138, %r852;
	ld.global.u32 	%r853, [%rd8+156];
	xor.b32  	%r953, %r953, %r853;
$L__BB0_95:
	and.b32  	%r855, %r796, 256;
	setp.eq.s32 	%p52, %r855, 0;
	@%p52 bra 	$L__BB0_97;
	ld.global.u32 	%r856, [%rd8+160];
	xor.b32  	%r957, %r957, %r856;
	ld.global.u32 	%r857, [%rd8+164];
	xor.b32  	%r956, %r956, %r857;
	ld.global.u32 	%r858, [%rd8+168];
	xor.b32  	%r1139, %r1139, %r858;
	ld.global.u32 	%r859, [%rd8+172];
	xor.b32  	%r1138, %r1138, %r859;
	ld.global.u32 	%r860, [%rd8+176];
	xor.b32  	%r953, %r953, %r860;
$L__BB0_97:
	and.b32  	%r862, %r796, 512;
	setp.eq.s32 	%p53, %r862, 0;
	@%p53 bra 	$L__BB0_99;
	ld.global.u32 	%r863, [%rd8+180];
	xor.b32  	%r957, %r957, %r863;
	ld.global.u32 	%r864, [%rd8+184];
	xor.b32  	%r956, %r956, %r864;
	ld.global.u32 	%r865, [%rd8+188];
	xor.b32  	%r1139, %r1139, %r865;
	ld.global.u32 	%r866, [%rd8+192];
	xor.b32  	%r1138, %r1138, %r866;
	ld.global.u32 	%r867, [%rd8+196];
	xor.b32  	%r953, %r953, %r867;
$L__BB0_99:
	and.b32  	%r869, %r796, 1024;
	setp.eq.s32 	%p54, %r869, 0;
	@%p54 bra 	$L__BB0_101;
	ld.global.u32 	%r870, [%rd8+200];
	xor.b32  	%r957, %r957, %r870;
	ld.global.u32 	%r871, [%rd8+204];
	xor.b32  	%r956, %r956, %r871;
	ld.global.u32 	%r872, [%rd8+208];
	xor.b32  	%r1139, %r1139, %r872;
	ld.global.u32 	%r873, [%rd8+212];
	xor.b32  	%r1138, %r1138, %r873;
	ld.global.u32 	%r874, [%rd8+216];
	xor.b32  	%r953, %r953, %r874;
$L__BB0_101:
	and.b32  	%r876, %r796, 2048;
	setp.eq.s32 	%p55, %r876, 0;
	@%p55 bra 	$L__BB0_103;
	ld.global.u32 	%r877, [%rd8+220];
	xor.b32  	%r957, %r957, %r877;
	ld.global.u32 	%r878, [%rd8+224];
	xor.b32  	%r956, %r956, %r878;
	ld.global.u32 	%r879, [%rd8+228];
	xor.b32  	%r1139, %r1139, %r879;
	ld.global.u32 	%r880, [%rd8+232];
	xor.b32  	%r1138, %r1138, %r880;
	ld.global.u32 	%r881, [%rd8+236];
	xor.b32  	%r953, %r953, %r881;
$L__BB0_103:
	and.b32  	%r883, %r796, 4096;
	setp.eq.s32 	%p56, %r883, 0;
	@%p56 bra 	$L__BB0_105;
	ld.global.u32 	%r884, [%rd8+240];
	xor.b32  	%r957, %r957, %r884;
	ld.global.u32 	%r885, [%rd8+244];
	xor.b32  	%r956, %r956, %r885;
	ld.global.u32 	%r886, [%rd8+248];
	xor.b32  	%r1139, %r1139, %r886;
	ld.global.u32 	%r887, [%rd8+252];
	xor.b32  	%r1138, %r1138, %r887;
	ld.global.u32 	%r888, [%rd8+256];
	xor.b32  	%r953, %r953, %r888;
$L__BB0_105:
	and.b32  	%r890, %r796, 8192;
	setp.eq.s32 	%p57, %r890, 0;
	@%p57 bra 	$L__BB0_107;
	ld.global.u32 	%r891, [%rd8+260];
	xor.b32  	%r957, %r957, %r891;
	ld.global.u32 	%r892, [%rd8+264];
	xor.b32  	%r956, %r956, %r892;
	ld.global.u32 	%r893, [%rd8+268];
	xor.b32  	%r1139, %r1139, %r893;
	ld.global.u32 	%r894, [%rd8+272];
	xor.b32  	%r1138, %r1138, %r894;
	ld.global.u32 	%r895, [%rd8+276];
	xor.b32  	%r953, %r953, %r895;
$L__BB0_107:
	and.b32  	%r897, %r796, 16384;
	setp.eq.s32 	%p58, %r897, 0;
	@%p58 bra 	$L__BB0_109;
	ld.global.u32 	%r898, [%rd8+280];
	xor.b32  	%r957, %r957, %r898;
	ld.global.u32 	%r899, [%rd8+284];
	xor.b32  	%r956, %r956, %r899;
	ld.global.u32 	%r900, [%rd8+288];
	xor.b32  	%r1139, %r1139, %r900;
	ld.global.u32 	%r901, [%rd8+292];
	xor.b32  	%r1138, %r1138, %r901;
	ld.global.u32 	%r902, [%rd8+296];
	xor.b32  	%r953, %r953, %r902;
$L__BB0_109:
	and.b32  	%r904, %r796, 32768;
	setp.eq.s32 	%p59, %r904, 0;
	@%p59 bra 	$L__BB0_111;
	ld.global.u32 	%r905, [%rd8+300];
	xor.b32  	%r957, %r957, %r905;
	ld.global.u32 	%r906, [%rd8+304];
	xor.b32  	%r956, %r956, %r906;
	ld.global.u32 	%r907, [%rd8+308];
	xor.b32  	%r1139, %r1139, %r907;
	ld.global.u32 	%r908, [%rd8+312];
	xor.b32  	%r1138, %r1138, %r908;
	ld.global.u32 	%r909, [%rd8+316];
	xor.b32  	%r953, %r953, %r909;
$L__BB0_111:
	add.s32 	%r1136, %r1136, 16;
	setp.ne.s32 	%p60, %r1136, 32;
	@%p60 bra 	$L__BB0_79;
	mad.lo.s32 	%r910, %r1130, -31, %r371;
	add.s32 	%r1130, %r910, 1;
	setp.ne.s32 	%p61, %r1130, 5;
	@%p61 bra 	$L__BB0_78;
	st.local.u32 	[%rd1+4], %r957;
	st.local.v2.u32 	[%rd1+8], {%r956, %r1139};
	st.local.v2.u32 	[%rd1+16], {%r1138, %r953};
$L__BB0_114:
	shr.u64 	%rd94, %rd3, 2;
	add.s32 	%r940, %r940, 1;
	setp.gt.u64 	%p62, %rd3, 3;
	@%p62 bra 	$L__BB0_2;
$L__BB0_115:
	shr.u32 	%r911, %r957, 2;
	xor.b32  	%r912, %r911, %r957;
	shl.b32 	%r913, %r953, 4;
	shl.b32 	%r914, %r912, 1;
	xor.b32  	%r915, %r914, %r913;
	xor.b32  	%r916, %r915, %r912;
	xor.b32  	%r917, %r916, %r953;
	add.s32 	%r918, %r4, %r917;
	add.s32 	%r919, %r918, 362437;
	cvt.rn.f32.u32 	%f1, %r919;
	fma.rn.f32 	%f2, %f1, 0f2F800000, 0f2F000000;
	shr.u32 	%r920, %r956, 2;
	xor.b32  	%r921, %r920, %r956;
	shl.b32 	%r922, %r917, 4;
	shl.b32 	%r923, %r921, 1;
	xor.b32  	%r924, %r923, %r922;
	xor.b32  	%r925, %r924, %r921;
	xor.b32  	%r926, %r925, %r917;
	add.s32 	%r927, %r4, %r926;
	add.s32 	%r928, %r927, 724874;
	cvt.rn.f32.u32 	%f3, %r928;
	fma.rn.f32 	%f4, %f3, 0f2F800000, 0f2F000000;
	mul.f32 	%f5, %f4, %f4;
	fma.rn.f32 	%f6, %f2, %f2, %f5;
	cvt.rzi.s32.f32 	%r929, %f6;
	sub.s32 	%r930, 1, %r929;
	cvt.s64.s32 	%rd26, %r930;
	shl.b32 	%r931, %r1, 3;
	mov.u32 	%r932, _ZZ7calc_piPmmE7counter;
	add.s32 	%r933, %r932, %r931;
	st.shared.u64 	[%r933], %rd26;
	bar.sync 	0;
	setp.ne.s32 	%p63, %r1, 0;
	@%p63 bra 	$L__BB0_119;
	mov.b64 	%rd95, 0;
	mov.b32 	%r1223, 128;
$L__BB0_117:
	add.s32 	%r936, %r932, %r1223;
	ld.shared.u64 	%rd28, [%r936+-128];
	add.s64 	%rd29, %rd28, %rd95;
	ld.shared.u64 	%rd30, [%r936+-120];
	add.s64 	%rd31, %rd30, %rd29;
	ld.shared.u64 	%rd32, [%r936+-112];
	add.s64 	%rd33, %rd32, %rd31;
	ld.shared.u64 	%rd34, [%r936+-104];
	add.s64 	%rd35, %rd34, %rd33;
	ld.shared.u64 	%rd36, [%r936+-96];
	add.s64 	%rd37, %rd36, %rd35;
	ld.shared.u64 	%rd38, [%r936+-88];
	add.s64 	%rd39, %rd38, %rd37;
	ld.shared.u64 	%rd40, [%r936+-80];
	add.s64 	%rd41, %rd40, %rd39;
	ld.shared.u64 	%rd42, [%r936+-72];
	add.s64 	%rd43, %rd42, %rd41;
	ld.shared.u64 	%rd44, [%r936+-64];
	add.s64 	%rd45, %rd44, %rd43;
	ld.shared.u64 	%rd46, [%r936+-56];
	add.s64 	%rd47, %rd46, %rd45;
	ld.shared.u64 	%rd48, [%r936+-48];
	add.s64 	%rd49, %rd48, %rd47;
	ld.shared.u64 	%rd50, [%r936+-40];
	add.s64 	%rd51, %rd50, %rd49;
	ld.shared.u64 	%rd52, [%r936+-32];
	add.s64 	%rd53, %rd52, %rd51;
	ld.shared.u64 	%rd54, [%r936+-24];
	add.s64 	%rd55, %rd54, %rd53;
	ld.shared.u64 	%rd56, [%r936+-16];
	add.s64 	%rd57, %rd56, %rd55;
	ld.shared.u64 	%rd58, [%r936+-8];
	add.s64 	%rd59, %rd58, %rd57;
	ld.shared.u64 	%rd60, [%r936];
	add.s64 	%rd61, %rd60, %rd59;
	ld.shared.u64 	%rd62, [%r936+8];
	add.s64 	%rd63, %rd62, %rd61;
	ld.shared.u64 	%rd64, [%r936+16];
	add.s64 	%rd65, %rd64, %rd63;
	ld.shared.u64 	%rd66, [%r936+24];
	add.s64 	%rd67, %rd66, %rd65;
	ld.shared.u64 	%rd68, [%r936+32];
	add.s64 	%rd69, %rd68, %rd67;
	ld.shared.u64 	%rd70, [%r936+40];
	add.s64 	%rd71, %rd70, %rd69;
	ld.shared.u64 	%rd72, [%r936+48];
	add.s64 	%rd73, %rd72, %rd71;
	ld.shared.u64 	%rd74, [%r936+56];
	add.s64 	%rd75, %rd74, %rd73;
	ld.shared.u64 	%rd76, [%r936+64];
	add.s64 	%rd77, %rd76, %rd75;
	ld.shared.u64 	%rd78, [%r936+72];
	add.s64 	%rd79, %rd78, %rd77;
	ld.shared.u64 	%rd80, [%r936+80];
	add.s64 	%rd81, %rd80, %rd79;
	ld.shared.u64 	%rd82, [%r936+88];
	add.s64 	%rd83, %rd82, %rd81;
	ld.shared.u64 	%rd84, [%r936+96];
	add.s64 	%rd85, %rd84, %rd83;
	ld.shared.u64 	%rd86, [%r936+104];
	add.s64 	%rd87, %rd86, %rd85;
	ld.shared.u64 	%rd88, [%r936+112];
	add.s64 	%rd89, %rd88, %rd87;
	ld.shared.u64 	%rd90, [%r936+120];
	add.s64 	%rd95, %rd90, %rd89;
	add.s32 	%r1223, %r1223, 256;
	setp.ne.s32 	%p64, %r1223, 2176;
	@%p64 bra 	$L__BB0_117;
	cvta.to.global.u64 	%rd91, %rd12;
	mul.wide.u32 	%rd92, %r2, 8;
	add.s64 	%rd93, %rd91, %rd92;
	st.global.u64 	[%rd93], %rd95;
$L__BB0_119:
	ret;

}


// ===== COMPILED SASS (sm_100) =====

	.target	sm_100

	.elftype	@"ET_EXEC"


//--------------------- .note.nv.tkinfo           --------------------------
	.section	.note.nv.tkinfo,"",@"SHT_NOTE"
	.sectionflags	@"SHF_NOTE_NV_TKINFO"
	.tkinfo
        /*0018*/ 	.word	0x00000002
        /*0030*/ 	.string	""
        /*0030*/ 	.string	"ptxas"
        /*0030*/ 	.string	"Cuda compilation tools, release 13.0, V13.0.88"
        /*0030*/ 	.string	"Build cuda_13.0.r13.0/compiler.36424714_0"
        /*0030*/ 	.string	"-arch sm_100 -m 64 "



//--------------------- .note.nv.cuinfo           --------------------------
	.section	.note.nv.cuinfo,"",@"SHT_NOTE"
	.sectionflags	@"SHF_NOTE_NV_CUINFO"
        /*0018*/ 	.short	0x0002
        /*001a*/ 	.short	0x0064
        /*001c*/ 	.short	0x0082
	.zero		2


//--------------------- .nv.info                  --------------------------
	.section	.nv.info,"",@"SHT_CUDA_INFO"
	.align	4


	//----- nvinfo : EIATTR_REGCOUNT
	.align		4
        /*0000*/ 	.byte	0x04, 0x2f
        /*0002*/ 	.short	(.L_10 - .L_9)
	.align		4
.L_9:
        /*0004*/ 	.word	index@(_Z7calc_piPmm)
        /*0008*/ 	.word	0x0000001f


	//----- nvinfo : EIATTR_FRAME_SIZE
	.align		4
.L_10:
        /*000c*/ 	.byte	0x04, 0x11
        /*000e*/ 	.short	(.L_12 - .L_11)
	.align		4
.L_11:
        /*0010*/ 	.word	index@(_Z7calc_piPmm)
        /*0014*/ 	.word	0x00000030


	//----- nvinfo : EIATTR_MIN_STACK_SIZE
	.align		4
.L_12:
        /*0018*/ 	.byte	0x04, 0x12
        /*001a*/ 	.short	(.L_14 - .L_13)
	.align		4
.L_13:
        /*001c*/ 	.word	index@(_Z7calc_piPmm)
        /*0020*/ 	.word	0x00000030
.L_14:


//--------------------- .nv.compat                --------------------------
	.section	.nv.compat,"",@"SHT_CUDA_COMPAT_INFO"
	.align	4
        /*0000*/ 	.byte	0x02, 0x09, 0x00, 0x00, 0x02, 0x02, 0x01, 0x00, 0x02, 0x05, 0x05, 0x00, 0x03, 0x07, 0x01, 0x01
        /*0010*/ 	.byte	0x02, 0x03, 0x00, 0x00, 0x02, 0x06, 0x01, 0x00, 0x04, 0x0b, 0x08, 0x00, 0x09, 0x00, 0x00, 0x00
        /*0020*/ 	.byte	0x00, 0x00, 0x00, 0x00


//--------------------- .nv.info._Z7calc_piPmm    --------------------------
	.section	.nv.info._Z7calc_piPmm,"",@"SHT_CUDA_INFO"
	.sectionflags	@""
	.align	4


	//----- nvinfo : EIATTR_CUDA_API_VERSION
	.align		4
        /*0000*/ 	.byte	0x04, 0x37
        /*0002*/ 	.short	(.L_16 - .L_15)
.L_15:
        /*0004*/ 	.word	0x00000082


	//----- nvinfo : EIATTR_KPARAM_INFO
	.align		4
.L_16:
        /*0008*/ 	.byte	0x04, 0x17
        /*000a*/ 	.short	(.L_18 - .L_17)
.L_17:
        /*000c*/ 	.word	0x00000000
        /*0010*/ 	.short	0x0001
        /*0012*/ 	.short	0x0008
        /*0014*/ 	.byte	0x00, 0xf0, 0x21, 0x00


	//----- nvinfo : EIATTR_KPARAM_INFO
	.align		4
.L_18:
        /*0018*/ 	.byte	0x04, 0x17
        /*001a*/ 	.short	(.L_20 - .L_19)
.L_19:
        /*001c*/ 	.word	0x00000000
        /*0020*/ 	.short	0x0000
        /*0022*/ 	.short	0x0000
        /*0024*/ 	.byte	0x00, 0xf5, 0x21, 0x00


	//----- nvinfo : EIATTR_SPARSE_MMA_MASK
	.align		4
.L_20:
        /*0028*/ 	.byte	0x03, 0x50
        /*002a*/ 	.short	0x0000


	//----- nvinfo : EIATTR_MAXREG_COUNT
	.align		4
        /*002c*/ 	.byte	0x03, 0x1b
        /*002e*/ 	.short	0x00ff


	//----- nvinfo : EIATTR_NUM_BARRIERS
	.align		4
        /*0030*/ 	.byte	0x02, 0x4c
        /*0032*/ 	.byte	0x01
	.zero		1


	//----- nvinfo : EIATTR_MERCURY_ISA_VERSION
	.align		4
        /*0034*/ 	.byte	0x03, 0x5f
        /*0036*/ 	.short	0x0101


	//----- nvinfo : EIATTR_VRC_CTA_INIT_COUNT
	.align		4
        /*0038*/ 	.byte	0x02, 0x4a
	.zero		1
	.zero		1


	//----- nvinfo : EIATTR_EXIT_INSTR_OFFSETS
	.align		4
        /*003c*/ 	.byte	0x04, 0x1c
        /*003e*/ 	.short	(.L_22 - .L_21)


	//   ....[0]....
.L_21:
        /*0040*/ 	.word	0x000028a0


	//   ....[1]....
        /*0044*/ 	.word	0x00002c60


	//----- nvinfo : EIATTR_CRS_STACK_SIZE
	.align		4
.L_22:
        /*0048*/ 	.byte	0x04, 0x1e
        /*004a*/ 	.short	(.L_24 - .L_23)
.L_23:
        /*004c*/ 	.word	0x00000000


	//----- nvinfo : EIATTR_CBANK_PARAM_SIZE
	.align		4
.L_24:
        /*0050*/ 	.byte	0x03, 0x19
        /*0052*/ 	.short	0x0010


	//----- nvinfo : EIATTR_PARAM_CBANK
	.align		4
        /*0054*/ 	.byte	0x04, 0x0a
        /*0056*/ 	.short	(.L_26 - .L_25)
	.align		4
.L_25:
        /*0058*/ 	.word	index@(.nv.constant0._Z7calc_piPmm)
        /*005c*/ 	.short	0x0380
        /*005e*/ 	.short	0x0010


	//----- nvinfo : EIATTR_SW_WAR
	.align		4
.L_26:
        /*0060*/ 	.byte	0x04, 0x36
        /*0062*/ 	.short	(.L_28 - .L_27)
.L_27:
        /*0064*/ 	.word	0x00000008
.L_28:


//--------------------- .nv.callgraph             --------------------------
	.section	.nv.callgraph,"",@"SHT_CUDA_CALLGRAPH"
	.align	4
	.sectionentsize	8
	.align		4
        /*0000*/ 	.word	0x00000000
	.align		4
        /*0004*/ 	.word	0xffffffff
	.align		4
        /*0008*/ 	.word	0x00000000
	.align		4
        /*000c*/ 	.word	0xfffffffe
	.align		4
        /*0010*/ 	.word	0x00000000
	.align		4
        /*0014*/ 	.word	0xfffffffd
	.align		4
        /*0018*/ 	.word	0x00000000
	.align		4
        /*001c*/ 	.word	0xfffffffc


//--------------------- .nv.constant4             --------------------------
	.section	.nv.constant4,"a",@progbits
	.align	8
	.align		8
.nv.constant4:
        /*0000*/ 	.dword	precalc_xorwow_matrix
	.align		8
        /*0008*/ 	.dword	precalc_xorwow_offset_matrix
	.align		8
        /*0010*/ 	.dword	mrg32k3aM1
	.align		8
        /*0018*/ 	.dword	mrg32k3aM2
	.align		8
        /*0020*/ 	.dword	mrg32k3aM1SubSeq
	.align		8
        /*0028*/ 	.dword	mrg32k3aM2SubSeq
	.align		8
        /*0030*/ 	.dword	mrg32k3aM1Seq
	.align		8
        /*0038*/ 	.dword	mrg32k3aM2Seq


//--------------------- .nv.constant3             --------------------------
	.section	.nv.constant3,"a",@progbits
	.align	8
.nv.constant3:
	.type		__cr_lgamma_table,@object
	.size		__cr_lgamma_table,(.L_8 - __cr_lgamma_table)
__cr_lgamma_table:
        /*0000*/ 	.byte	0x00, 0x00, 0x00, 0x00, 0x00, 0x00, 0x00, 0x00, 0x00, 0x00, 0x00, 0x00, 0x00, 0x00, 0x00, 0x00
        /*0010*/ 	.byte	0xef, 0x39, 0xfa, 0xfe, 0x42, 0x2e, 0xe6, 0x3f, 0x02, 0x20, 0x2a, 0xfa, 0x0b, 0xab, 0xfc, 0x3f
        /*0020*/ 	.byte	0xf9, 0x2c, 0x92, 0x7c, 0xa7, 0x6c, 0x09, 0x40, 0xc9, 0x79, 0x44, 0x3c, 0x64, 0x26, 0x13, 0x40
        /*0030*/ 	.byte	0xca, 0x01, 0xcf, 0x3a, 0x27, 0x51, 0x1a, 0x40, 0x30, 0xcc, 0x2d, 0xf3, 0xe1, 0x0c, 0x21, 0x40
        /*0040*/ 	.byte	0x0d, 0xb7, 0xfc, 0x82, 0x8e, 0x35, 0x25, 0x40
.L_8:


//--------------------- .text._Z7calc_piPmm       --------------------------
	.section	.text._Z7calc_piPmm,"ax",@progbits
	.align	128
        .global         _Z7calc_piPmm
        .type           _Z7calc_piPmm,@function
        .size           _Z7calc_piPmm,(.L_x_13 - _Z7calc_piPmm)
        .other          _Z7calc_piPmm,@"STO_CUDA_ENTRY STV_DEFAULT"
_Z7calc_piPmm:
.text._Z7calc_piPmm:
[----:B------:R-:W0:Y:S01]  /*0000*/  LDC R1, c[0x0][0x37c] ;  /* 0x0000df00ff017b82 */ /* 0x000e220000000800 */
[----:B------:R-:W1:Y:S01]  /*0010*/  S2R R3, SR_TID.X ;  /* 0x0000000000037919 */ /* 0x000e620000002100 */
[----:B------:R-:W1:Y:S01]  /*0020*/  LDCU UR4, c[0x0][0x360] ;  /* 0x00006c00ff0477ac */ /* 0x000e620008000800 */
[----:B0-----:R-:W-:Y:S01]  /*0030*/  VIADD R1, R1, 0xffffffd0 ;  /* 0xffffffd001017836 */ /* 0x001fe20000000000 */
[----:B------:R-:W1:Y:S01]  /*0040*/  S2R R0, SR_CTAID.X ;  /* 0x0000000000007919 */ /* 0x000e620000002500 */
[----:B------:R-:W0:Y:S01]  /*0050*/  LDCU.64 UR6, c[0x0][0x358] ;  /* 0x00006b00ff0677ac */ /* 0x000e220008000a00 */
[----:B-1----:R-:W-:Y:S01]  /*0060*/  IMAD R12, R0, UR4, R3 ;  /* 0x00000004000c7c24 */ /* 0x002fe2000f8e0203 */
[----:B------:R-:W-:-:S06]  /*0070*/  CS2R R2, SR_CLOCKLO ;  /* 0x0000000000027805 */ /* 0x000fcc0000015000 */
[----:B------:R-:W-:Y:S01]  /*0080*/  LOP3.LUT R2, R2, 0xaad26b49, RZ, 0x3c, !PT ;  /* 0xaad26b4902027812 */ /* 0x000fe200078e3cff */
[----:B------:R-:W-:Y:S01]  /*0090*/  BSSY.RECONVERGENT B0, `(.L_x_0) ;  /* 0x0000260000007945 */ /* 0x000fe20003800200 */
[----:B------:R-:W-:Y:S02]  /*00a0*/  LOP3.LUT R4, R3, 0xf7dcefdd, RZ, 0x3c, !PT ;  /* 0xf7dcefdd03047812 */ /* 0x000fe400078e3cff */
[----:B------:R-:W-:Y:S01]  /*00b0*/  ISETP.NE.AND P0, PT, R12, RZ, PT ;  /* 0x000000ff0c00720c */ /* 0x000fe20003f05270 */
[----:B------:R-:W-:Y:S02]  /*00c0*/  IMAD R3, R2, 0x4182bed5, RZ ;  /* 0x4182bed502037824 */ /* 0x000fe400078e02ff */
[----:B------:R-:W-:Y:S02]  /*00d0*/  IMAD R4, R4, -0x658354e5, RZ ;  /* 0x9a7cab1b04047824 */ /* 0x000fe400078e02ff */
[C---:B------:R-:W-:Y:S01]  /*00e0*/  VIADD R5, R3.reuse, 0x583f19 ;  /* 0x00583f1903057836 */ /* 0x040fe20000000000 */
[C---:B------:R-:W-:Y:S01]  /*00f0*/  LOP3.LUT R6, R3.reuse, 0x159a55e5, RZ, 0x3c, !PT ;  /* 0x159a55e503067812 */ /* 0x040fe200078e3cff */
[C---:B------:R-:W-:Y:S01]  /*0100*/  VIADD R7, R4.reuse, 0x1f123bb5 ;  /* 0x1f123bb504077836 */ /* 0x040fe20000000000 */
[C---:B------:R-:W-:Y:S01]  /*0110*/  IADD3 R2, PT, PT, R3.reuse, 0x64f0c9, R4 ;  /* 0x0064f0c903027810 */ /* 0x040fe20007ffe004 */
[----:B------:R-:W-:Y:S01]  /*0120*/  VIADD R3, R3, 0x75bcd15 ;  /* 0x075bcd1503037836 */ /* 0x000fe20000000000 */
[----:B------:R-:W-:-:S02]  /*0130*/  LOP3.LUT R4, R4, 0x5491333, RZ, 0x3c, !PT ;  /* 0x0549133304047812 */ /* 0x000fc400078e3cff */
[----:B------:R1:W-:Y:S04]  /*0140*/  STL.64 [R1+0x8], R6 ;  /* 0x0000080601007387 */ /* 0x0003e80000100a00 */
[----:B------:R1:W-:Y:S04]  /*0150*/  STL.64 [R1], R2 ;  /* 0x0000000201007387 */ /* 0x0003e80000100a00 */
[----:B------:R1:W-:Y:S01]  /*0160*/  STL.64 [R1+0x10], R4 ;  /* 0x0000100401007387 */ /* 0x0003e20000100a00 */
[----:B0-----:R-:W-:Y:S05]  /*0170*/  @!P0 BRA `(.L_x_1) ;  /* 0x0000002400448947 */ /* 0x001fea0003800000 */
[----:B------:R-:W-:Y:S01]  /*0180*/  SHF.R.S32.HI R13, RZ, 0x1f, R12 ;  /* 0x0000001fff0d7819 */ /* 0x000fe2000001140c */
[----:B------:R-:W-:-:S07]  /*0190*/  IMAD.MOV.U32 R9, RZ, RZ, RZ ;  /* 0x000000ffff097224 */ /* 0x000fce00078e00ff */
.L_x_10:
[----:B01----:R-:W-:Y:S01]  /*01a0*/  LOP3.LUT R4, R12, 0x3, RZ, 0xc0, !PT ;  /* 0x000000030c047812 */ /* 0x003fe200078ec0ff */
[----:B------:R-:W-:Y:S03]  /*01b0*/  BSSY.RECONVERGENT B1, `(.L_x_2) ;  /* 0x0000247000017945 */ /* 0x000fe60003800200 */
[----:B------:R-:W-:-:S04]  /*01c0*/  ISETP.NE.U32.AND P0, PT, R4, RZ, PT ;  /* 0x000000ff0400720c */ /* 0x000fc80003f05070 */
[----:B------:R-:W-:-:S13]  /*01d0*/  ISETP.NE.AND.EX P0, PT, RZ, RZ, PT, P0 ;  /* 0x000000ffff00720c */ /* 0x000fda0003f05300 */
[----:B------:R-:W-:Y:S05]  /*01e0*/  @!P0 BRA `(.L_x_3) ;  /* 0x00000024000c8947 */ /* 0x000fea0003800000 */
[----:B------:R-:W0:Y:S01]  /*01f0*/  LDC.64 R10, c[0x4][RZ] ;  /* 0x01000000ff0a7b82 */ /* 0x000e220000000a00 */
[----:B------:R-:W-:Y:S01]  /*0200*/  IMAD.MOV.U32 R8, RZ, RZ, RZ ;  /* 0x000000ffff087224 */ /* 0x000fe200078e00ff */
[----:B------:R-:W-:Y:S02]  /*0210*/  CS2R R4, SRZ ;  /* 0x0000000000047805 */ /* 0x000fe4000001ff00 */
[----:B------:R-:W-:Y:S01]  /*0220*/  CS2R R6, SRZ ;  /* 0x0000000000067805 */ /* 0x000fe2000001ff00 */
[----:B------:R-:W-:Y:S02]  /*0230*/  IMAD.MOV.U32 R3, RZ, RZ, RZ ;  /* 0x000000ffff037224 */ /* 0x000fe400078e00ff */
[----:B0-----:R-:W-:-:S07]  /*0240*/  IMAD.WIDE.U32 R10, R9, 0xc80, R10 ;  /* 0x00000c80090a7825 */ /* 0x001fce00078e000a */
.L_x_5:
[----:B------:R-:W-:-:S06]  /*0250*/  IMAD R16, R8, 0x4, R1 ;  /* 0x0000000408107824 */ /* 0x000fcc00078e0201 */
[----:B------:R-:W5:Y:S01]  /*0260*/  LDL R16, [R16+0x4] ;  /* 0x0000040010107983 */ /* 0x000f620000100800 */
[----:B------:R-:W-:-:S05]  /*0270*/  UMOV UR4, URZ ;  /* 0x000000ff00047c82 */ /* 0x000fca0008000000 */
.L_x_4:
[----:B-----5:R-:W-:Y:S01]  /*0280*/  SHF.R.U32.HI R21, RZ, UR4, R16 ;  /* 0x00000004ff157c19 */ /* 0x020fe20008011610 */
[----:B------:R-:W-:-:S03]  /*0290*/  IMAD.SHL.U32 R14, R8, 0x20, RZ ;  /* 0x00000020080e7824 */ /* 0x000fc600078e00ff */
[----:B------:R-:W-:Y:S01]  /*02a0*/  LOP3.LUT R15, R21, 0x1, RZ, 0xc0, !PT ;  /* 0x00000001150f7812 */ /* 0x000fe200078ec0ff */
[----:B------:R-:W-:-:S03]  /*02b0*/  VIADD R14, R14, UR4 ;  /* 0x000000040e0e7c36 */ /* 0x000fc60008000000 */
[----:B------:R-:W-:Y:S01]  /*02c0*/  ISETP.NE.U32.AND P0, PT, R15, 0x1, PT ;  /* 0x000000010f00780c */ /* 0x000fe20003f05070 */
[----:B------:R-:W-:-:S03]  /*02d0*/  IMAD R15, R14, 0x5, RZ ;  /* 0x000000050e0f7824 */ /* 0x000fc600078e02ff */
[----:B------:R-:W-:Y:S01]  /*02e0*/  R2P PR, R21, 0x7e ;  /* 0x0000007e15007804 */ /* 0x000fe20000000000 */
[----:B------:R-:W-:-:S08]  /*02f0*/  IMAD.WIDE.U32 R14, R15, 0x4, R10 ;  /* 0x000000040f0e7825 */ /* 0x000fd000078e000a */
[----:B------:R-:W2:Y:S04]  /*0300*/  @!P0 LDG.E R20, desc[UR6][R14.64+0x10] ;  /* 0x000010060e148981 */ /* 0x000ea8000c1e1900 */
[----:B------:R-:W3:Y:S04]  /*0310*/  @P1 LDG.E R22, desc[UR6][R14.64+0x24] ;  /* 0x000024060e161981 */ /* 0x000ee8000c1e1900 */
[----:B------:R-:W4:Y:S04]  /*0320*/  @P2 LDG.E R24, desc[UR6][R14.64+0x38] ;  /* 0x000038060e182981 */ /* 0x000f28000c1e1900 */
[----:B------:R-:W4:Y:S04]  /*0330*/  @P3 LDG.E R26, desc[UR6][R14.64+0x4c] ;  /* 0x00004c060e1a3981 */ /* 0x000f28000c1e1900 */
[----:B------:R-:W4:Y:S04]  /*0340*/  @P4 LDG.E R28, desc[UR6][R14.64+0x60] ;  /* 0x000060060e1c4981 */ /* 0x000f28000c1e1900 */
[----:B------:R-:W4:Y:S04]  /*0350*/  @!P0 LDG.E R18, desc[UR6][R14.64] ;  /* 0x000000060e128981 */ /* 0x000f28000c1e1900 */
[----:B------:R-:W4:Y:S04]  /*0360*/  @!P0 LDG.E R17, desc[UR6][R14.64+0x4] ;  /* 0x000004060e118981 */ /* 0x000f28000c1e1900 */
[----:B------:R-:W4:Y:S04]  /*0370*/  @P5 LDG.E R19, desc[UR6][R14.64+0x74] ;  /* 0x000074060e135981 */ /* 0x000f28000c1e1900 */
[----:B------:R-:W4:Y:S04]  /*0380*/  @P1 LDG.E R23, desc[UR6][R14.64+0x20] ;  /* 0x000020060e171981 */ /* 0x000f28000c1e1900 */
[----:B------:R-:W4:Y:S01]  /*0390*/  @P3 LDG.E R25, desc[UR6][R14.64+0x48] ;  /* 0x000048060e193981 */ /* 0x000f22000c1e1900 */
[----:B--2---:R-:W-:-:S03]  /*03a0*/  @!P0 LOP3.LUT R5, R5, R20, RZ, 0x3c, !PT ;  /* 0x0000001405058212 */ /* 0x004fc600078e3cff */
[----:B------:R-:W2:Y:S01]  /*03b0*/  @P1 LDG.E R20, desc[UR6][R14.64+0x14] ;  /* 0x000014060e141981 */ /* 0x000ea2000c1e1900 */
[----:B---3--:R-:W-:-:S03]  /*03c0*/  @P1 LOP3.LUT R5, R5, R22, RZ, 0x3c, !PT ;  /* 0x0000001605051212 */ /* 0x008fc600078e3cff */
[----:B------:R-:W3:Y:S01]  /*03d0*/  @P1 LDG.E R22, desc[UR6][R14.64+0x1c] ;  /* 0x00001c060e161981 */ /* 0x000ee2000c1e1900 */
[----:B----4-:R-:W-:-:S03]  /*03e0*/  @P2 LOP3.LUT R5, R5, R24, RZ, 0x3c, !PT ;  /* 0x0000001805052212 */ /* 0x010fc600078e3cff */
[----:B------:R-:W4:Y:S01]  /*03f0*/  @P2 LDG.E R24, desc[UR6][R14.64+0x28] ;  /* 0x000028060e182981 */ /* 0x000f22000c1e1900 */
[----:B------:R-:W-:-:S03]  /*0400*/  @P3 LOP3.LUT R5, R5, R26, RZ, 0x3c, !PT ;  /* 0x0000001a05053212 */ /* 0x000fc600078e3cff */
[----:B------:R-:W3:Y:S01]  /*0410*/  @P6 LDG.E R26, desc[UR6][R14.64+0x88] ;  /* 0x000088060e1a6981 */ /* 0x000ee2000c1e1900 */
[----:B------:R-:W-:Y:S02]  /*0420*/  @P4 LOP3.LUT R5, R5, R28, RZ, 0x3c, !PT ;  /* 0x0000001c05054212 */ /* 0x000fe400078e3cff */
[----:B------:R-:W-:Y:S02]  /*0430*/  @!P0 LOP3.LUT R3, R3, R18, RZ, 0x3c, !PT ;  /* 0x0000001203038212 */ /* 0x000fe400078e3cff */
[----:B------:R-:W3:Y:S01]  /*0440*/  @!P0 LDG.E R18, desc[UR6][R14.64+0x8] ;  /* 0x000008060e128981 */ /* 0x000ee2000c1e1900 */
[----:B------:R-:W-:-:S03]  /*0450*/  @!P0 LOP3.LUT R6, R6, R17, RZ, 0x3c, !PT ;  /* 0x0000001106068212 */ /* 0x000fc600078e3cff */
[----:B------:R-:W3:Y:S01]  /*0460*/  @!P0 LDG.E R17, desc[UR6][R14.64+0xc] ;  /* 0x00000c060e118981 */ /* 0x000ee2000c1e1900 */
[----:B------:R-:W-:-:S03]  /*0470*/  @P5 LOP3.LUT R5, R5, R19, RZ, 0x3c, !PT ;  /* 0x0000001305055212 */ /* 0x000fc600078e3cff */
[----:B------:R-:W3:Y:S01]  /*0480*/  @P1 LDG.E R19, desc[UR6][R14.64+0x18] ;  /* 0x000018060e131981 */ /* 0x000ee2000c1e1900 */
[----:B--2---:R-:W-:-:S03]  /*0490*/  @P1 LOP3.LUT R3, R3, R20, RZ, 0x3c, !PT ;  /* 0x0000001403031212 */ /* 0x004fc600078e3cff */
[----:B------:R-:W2:Y:S01]  /*04a0*/  @P3 LDG.E R20, desc[UR6][R14.64+0x3c] ;  /* 0x00003c060e143981 */ /* 0x000ea2000c1e1900 */
[----:B----4-:R-:W-:-:S03]  /*04b0*/  @P2 LOP3.LUT R3, R3, R24, RZ, 0x3c, !PT ;  /* 0x0000001803032212 */ /* 0x010fc600078e3cff */
[----:B------:R-:W4:Y:S01]  /*04c0*/  @P4 LDG.E R24, desc[UR6][R14.64+0x50] ;  /* 0x000050060e184981 */ /* 0x000f22000c1e1900 */
[----:B---3--:R-:W-:-:S03]  /*04d0*/  @!P0 LOP3.LUT R7, R7, R18, RZ, 0x3c, !PT ;  /* 0x0000001207078212 */ /* 0x008fc600078e3cff */
[----:B------:R-:W3:Y:S01]  /*04e0*/  @P2 LDG.E R18, desc[UR6][R14.64+0x30] ;  /* 0x000030060e122981 */ /* 0x000ee2000c1e1900 */
[----:B------:R-:W-:-:S03]  /*04f0*/  @!P0 LOP3.LUT R4, R4, R17, RZ, 0x3c, !PT ;  /* 0x0000001104048212 */ /* 0x000fc600078e3cff */
[----:B------:R-:W3:Y:S01]  /*0500*/  @P2 LDG.E R17, desc[UR6][R14.64+0x2c] ;  /* 0x00002c060e112981 */ /* 0x000ee2000c1e1900 */
[----:B------:R-:W-:-:S03]  /*0510*/  @P1 LOP3.LUT R6, R6, R19, RZ, 0x3c, !PT ;  /* 0x0000001306061212 */ /* 0x000fc600078e3cff */
[----:B------:R-:W3:Y:S01]  /*0520*/  @P2 LDG.E R19, desc[UR6][R14.64+0x34] ;  /* 0x000034060e132981 */ /* 0x000ee2000c1e1900 */
[----:B------:R-:W-:Y:S02]  /*0530*/  @P1 LOP3.LUT R7, R7, R22, RZ, 0x3c, !PT ;  /* 0x0000001607071212 */ /* 0x000fe400078e3cff */
[----:B------:R-:W-:Y:S01]  /*0540*/  @P1 LOP3.LUT R4, R4, R23, RZ, 0x3c, !PT ;  /* 0x0000001704041212 */ /* 0x000fe200078e3cff */
[----:B------:R-:W3:Y:S04]  /*0550*/  @P3 LDG.E R22, desc[UR6][R14.64+0x44] ;  /* 0x000044060e163981 */ /* 0x000ee8000c1e1900 */
[----:B------:R-:W3:Y:S01]  /*0560*/  @P3 LDG.E R23, desc[UR6][R14.64+0x40] ;  /* 0x000040060e173981 */ /* 0x000ee2000c1e1900 */
[----:B--2---:R-:W-:-:S03]  /*0570*/  @P3 LOP3.LUT R3, R3, R20, RZ, 0x3c, !PT ;  /* 0x0000001403033212 */ /* 0x004fc600078e3cff */
[----:B------:R-:W2:Y:S01]  /*0580*/  @P5 LDG.E R20, desc[UR6][R14.64+0x64] ;  /* 0x000064060e145981 */ /* 0x000ea2000c1e1900 */
[----:B----4-:R-:W-:-:S03]  /*0590*/  @P4 LOP3.LUT R3, R3, R24, RZ, 0x3c, !PT ;  /* 0x0000001803034212 */ /* 0x010fc600078e3cff */
[----:B------:R-:W4:Y:S01]  /*05a0*/  @P6 LDG.E R24, desc[UR6][R14.64+0x78] ;  /* 0x000078060e186981 */ /* 0x000f22000c1e1900 */
[----:B---3--:R-:W-:-:S03]  /*05b0*/  @P2 LOP3.LUT R7, R7, R18, RZ, 0x3c, !PT ;  /* 0x0000001207072212 */ /* 0x008fc600078e3cff */
[----:B------:R-:W3:Y:S01]  /*05c0*/  @P4 LDG.E R18, desc[UR6][R14.64+0x58] ;  /* 0x000058060e124981 */ /* 0x000ee2000c1e1900 */
[----:B------:R-:W-:-:S03]  /*05d0*/  @P2 LOP3.LUT R6, R6, R17, RZ, 0x3c, !PT ;  /* 0x0000001106062212 */ /* 0x000fc600078e3cff */
[----:B------:R-:W3:Y:S01]  /*05e0*/  @P4 LDG.E R17, desc[UR6][R14.64+0x54] ;  /* 0x000054060e114981 */ /* 0x000ee2000c1e1900 */
[----:B------:R-:W-:-:S03]  /*05f0*/  @P2 LOP3.LUT R4, R4, R19, RZ, 0x3c, !PT ;  /* 0x0000001304042212 */ /* 0x000fc600078e3cff */
[----:B------:R-:W3:Y:S01]  /*0600*/  @P4 LDG.E R19, desc[UR6][R14.64+0x5c] ;  /* 0x00005c060e134981 */ /* 0x000ee2000c1e1900 */
[----:B------:R-:W-:Y:S02]  /*0610*/  @P3 LOP3.LUT R7, R7, R22, RZ, 0x3c, !PT ;  /* 0x0000001607073212 */ /* 0x000fe400078e3cff */
[----:B------:R-:W-:Y:S01]  /*0620*/  @P3 LOP3.LUT R4, R4, R25, RZ, 0x3c, !PT ;  /* 0x0000001904043212 */ /* 0x000fe200078e3cff */
[----:B------:R-:W3:Y:S01]  /*0630*/  @P5 LDG.E R22, desc[UR6][R14.64+0x6c] ;  /* 0x00006c060e165981 */ /* 0x000ee2000c1e1900 */
[----:B------:R-:W-:-:S03]  /*0640*/  @P3 LOP3.LUT R6, R6, R23, RZ, 0x3c, !PT ;  /* 0x0000001706063212 */ /* 0x000fc600078e3cff */
[----:B------:R-:W3:Y:S04]  /*0650*/  @P5 LDG.E R23, desc[UR6][R14.64+0x68] ;  /* 0x000068060e175981 */ /* 0x000ee8000c1e1900 */
[----:B------:R-:W3:Y:S01]  /*0660*/  @P5 LDG.E R25, desc[UR6][R14.64+0x70] ;  /* 0x000070060e195981 */ /* 0x000ee2000c1e1900 */
[----:B------:R-:W-:Y:S02]  /*0670*/  LOP3.LUT P0, RZ, R21, 0x80, RZ, 0xc0, !PT ;  /* 0x0000008015ff7812 */ /* 0x000fe4000780c0ff */
[----:B--2---:R-:W-:-:S11]  /*0680*/  @P5 LOP3.LUT R3, R3, R20, RZ, 0x3c, !PT ;  /* 0x0000001403035212 */ /* 0x004fd600078e3cff */
        /* <DEDUP_REMOVED lines=15> */
[----:B------:R-:W-:Y:S02]  /*0780*/  @P6 LOP3.LUT R5, R5, R26, RZ, 0x3c, !PT ;  /* 0x0000001a05056212 */ /* 0x000fe400078e3cff */
[----:B--2---:R-:W-:Y:S02]  /*0790*/  @P0 LOP3.LUT R3, R3, R20, RZ, 0x3c, !PT ;  /* 0x0000001403030212 */ /* 0x004fe400078e3cff */
[----:B----4-:R-:W-:Y:S02]  /*07a0*/  @P0 LOP3.LUT R5, R5, R24, RZ, 0x3c, !PT ;  /* 0x0000001805050212 */ /* 0x010fe400078e3cff */
[----:B---3--:R-:W-:Y:S02]  /*07b0*/  @P6 LOP3.LUT R7, R7, R18, RZ, 0x3c, !PT ;  /* 0x0000001207076212 */ /* 0x008fe400078e3cff */
[----:B------:R-:W-:Y:S02]  /*07c0*/  @P6 LOP3.LUT R6, R6, R17, RZ, 0x3c, !PT ;  /* 0x0000001106066212 */ /* 0x000fe400078e3cff */
[----:B------:R-:W-:-:S02]  /*07d0*/  @P6 LOP3.LUT R4, R4, R19, RZ, 0x3c, !PT ;  /* 0x0000001304046212 */ /* 0x000fc400078e3cff */
[----:B------:R-:W-:Y:S02]  /*07e0*/  @P0 LOP3.LUT R7, R7, R22, RZ, 0x3c, !PT ;  /* 0x0000001607070212 */ /* 0x000fe400078e3cff */
[----:B------:R-:W-:Y:S02]  /*07f0*/  @P0 LOP3.LUT R6, R6, R23, RZ, 0x3c, !PT ;  /* 0x0000001706060212 */ /* 0x000fe400078e3cff */
[----:B------:R-:W-:Y:S02]  /*0800*/  @P0 LOP3.LUT R4, R4, R25, RZ, 0x3c, !PT ;  /* 0x0000001904040212 */ /* 0x000fe400078e3cff */
[----:B------:R-:W-:-:S13]  /*0810*/  R2P PR, R21.B1, 0x7f ;  /* 0x0000007f15007804 */ /* 0x000fda0000001000 */
[----:B------:R-:W2:Y:S04]  /*0820*/  @P0 LDG.E R18, desc[UR6][R14.64+0xa0] ;  /* 0x0000a0060e120981 */ /* 0x000ea8000c1e1900 */
[----:B------:R-:W3:Y:S04]  /*0830*/  @P0 LDG.E R17, desc[UR6][R14.64+0xa4] ;  /* 0x0000a4060e110981 */ /* 0x000ee8000c1e1900 */
[----:B------:R-:W4:Y:S04]  /*0840*/  @P0 LDG.E R20, desc[UR6][R14.64+0xa8] ;  /* 0x0000a8060e140981 */ /* 0x000f28000c1e1900 */
[----:B------:R-:W4:Y:S04]  /*0850*/  @P0 LDG.E R19, desc[UR6][R14.64+0xac] ;  /* 0x0000ac060e130981 */ /* 0x000f28000c1e1900 */
[----:B------:R-:W4:Y:S04]  /*0860*/  @P0 LDG.E R22, desc[UR6][R14.64+0xb0] ;  /* 0x0000b0060e160981 */ /* 0x000f28000c1e1900 */
[----:B------:R-:W4:Y:S04]  /*0870*/  @P1 LDG.E R24, desc[UR6][R14.64+0xb4] ;  /* 0x0000b4060e181981 */ /* 0x000f28000c1e1900 */
[----:B------:R-:W4:Y:S04]  /*0880*/  @P1 LDG.E R26, desc[UR6][R14.64+0xbc] ;  /* 0x0000bc060e1a1981 */ /* 0x000f28000c1e1900 */
[----:B------:R-:W4:Y:S04]  /*0890*/  @P1 LDG.E R23, desc[UR6][R14.64+0xb8] ;  /* 0x0000b8060e171981 */ /* 0x000f28000c1e1900 */
[----:B------:R-:W4:Y:S04]  /*08a0*/  @P1 LDG.E R28, desc[UR6][R14.64+0xc4] ;  /* 0x0000c4060e1c1981 */ /* 0x000f28000c1e1900 */
[----:B------:R-:W4:Y:S01]  /*08b0*/  @P1 LDG.E R25, desc[UR6][R14.64+0xc0] ;  /* 0x0000c0060e191981 */ /* 0x000f22000c1e1900 */
[----:B--2---:R-:W-:-:S03]  /*08c0*/  @P0 LOP3.LUT R3, R3, R18, RZ, 0x3c, !PT ;  /* 0x0000001203030212 */ /* 0x004fc600078e3cff */
[----:B------:R-:W2:Y:S01]  /*08d0*/  @P2 LDG.E R18, desc[UR6][R14.64+0xc8] ;  /* 0x0000c8060e122981 */ /* 0x000ea2000c1e1900 */
[----:B---3--:R-:W-:-:S03]  /*08e0*/  @P0 LOP3.LUT R6, R6, R17, RZ, 0x3c, !PT ;  /* 0x0000001106060212 */ /* 0x008fc600078e3cff */
[----:B------:R-:W3:Y:S01]  /*08f0*/  @P2 LDG.E R17, desc[UR6][R14.64+0xcc] ;  /* 0x0000cc060e112981 */ /* 0x000ee2000c1e1900 */
[----:B----4-:R-:W-:-:S03]  /*0900*/  @P0 LOP3.LUT R7, R7, R20, RZ, 0x3c, !PT ;  /* 0x0000001407070212 */ /* 0x010fc600078e3cff */
[----:B------:R-:W4:Y:S01]  /*0910*/  @P3 LDG.E R20, desc[UR6][R14.64+0xec] ;  /* 0x0000ec060e143981 */ /* 0x000f22000c1e1900 */
[----:B------:R-:W-:-:S03]  /*0920*/  @P0 LOP3.LUT R4, R4, R19, RZ, 0x3c, !PT ;  /* 0x0000001304040212 */ /* 0x000fc600078e3cff */
[----:B------:R-:W4:Y:S01]  /*0930*/  @P2 LDG.E R19, desc[UR6][R14.64+0xd4] ;  /* 0x0000d4060e132981 */ /* 0x000f22000c1e1900 */
[----:B------:R-:W-:Y:S02]  /*0940*/  @P0 LOP3.LUT R5, R5, R22, RZ, 0x3c, !PT ;  /* 0x0000001605050212 */ /* 0x000fe400078e3cff */
[----:B------:R-:W-:Y:S01]  /*0950*/  LOP3.LUT P0, RZ, R21, 0x8000, RZ, 0xc0, !PT ;  /* 0x0000800015ff7812 */ /* 0x000fe2000780c0ff */
[----:B------:R-:W4:Y:S01]  /*0960*/  @P2 LDG.E R22, desc[UR6][R14.64+0xd0] ;  /* 0x0000d0060e162981 */ /* 0x000f22000c1e1900 */
[----:B------:R-:W-:-:S03]  /*0970*/  @P1 LOP3.LUT R3, R3, R24, RZ, 0x3c, !PT ;  /* 0x0000001803031212 */ /* 0x000fc600078e3cff */
[----:B------:R-:W4:Y:S01]  /*0980*/  @P3 LDG.E R21, desc[UR6][R14.64+0xe0] ;  /* 0x0000e0060e153981 */ /* 0x000f22000c1e1900 */
[----:B------:R-:W-:-:S03]  /*0990*/  @P1 LOP3.LUT R7, R7, R26, RZ, 0x3c, !PT ;  /* 0x0000001a07071212 */ /* 0x000fc600078e3cff */
[----:B------:R-:W4:Y:S01]  /*09a0*/  @P2 LDG.E R24, desc[UR6][R14.64+0xd8] ;  /* 0x0000d8060e182981 */ /* 0x000f22000c1e1900 */
[----:B------:R-:W-:-:S03]  /*09b0*/  @P1 LOP3.LUT R6, R6, R23, RZ, 0x3c, !PT ;  /* 0x0000001706061212 */ /* 0x000fc600078e3cff */
[----:B------:R-:W4:Y:S01]  /*09c0*/  @P3 LDG.E R26, desc[UR6][R14.64+0xdc] ;  /* 0x0000dc060e1a3981 */ /* 0x000f22000c1e1900 */
[----:B------:R-:W-:-:S03]  /*09d0*/  @P1 LOP3.LUT R5, R5, R28, RZ, 0x3c, !PT ;  /* 0x0000001c05051212 */ /* 0x000fc600078e3cff */
[----:B------:R-:W4:Y:S04]  /*09e0*/  @P3 LDG.E R28, desc[UR6][R14.64+0xe4] ;  /* 0x0000e4060e1c3981 */ /* 0x000f28000c1e1900 */
[----:B------:R-:W4:Y:S01]  /*09f0*/  @P3 LDG.E R23, desc[UR6][R14.64+0xe8] ;  /* 0x0000e8060e173981 */ /* 0x000f22000c1e1900 */
[----:B--2---:R-:W-:-:S03]  /*0a00*/  @P2 LOP3.LUT R3, R3, R18, RZ, 0x3c, !PT ;  /* 0x0000001203032212 */ /* 0x004fc600078e3cff */
[----:B------:R-:W2:Y:S01]  /*0a10*/  @P4 LDG.E R18, desc[UR6][R14.64+0xf0] ;  /* 0x0000f0060e124981 */ /* 0x000ea2000c1e1900 */
[----:B---3--:R-:W-:Y:S02]  /*0a20*/  @P2 LOP3.LUT R6, R6, R17, RZ, 0x3c, !PT ;  /* 0x0000001106062212 */ /* 0x008fe400078e3cff */
[----:B------:R-:W-:Y:S01]  /*0a30*/  @P1 LOP3.LUT R4, R4, R25, RZ, 0x3c, !PT ;  /* 0x0000001904041212 */ /* 0x000fe200078e3cff */
[----:B------:R-:W3:Y:S03]  /*0a40*/  @P5 LDG.E R17, desc[UR6][R14.64+0x110] ;  /* 0x000110060e115981 */ /* 0x000ee6000c1e1900 */
[----:B----4-:R-:W-:Y:S02]  /*0a50*/  @P2 LOP3.LUT R4, R4, R19, RZ, 0x3c, !PT ;  /* 0x0000001304042212 */ /* 0x010fe400078e3cff */
[----:B------:R-:W4:Y:S01]  /*0a60*/  @P4 LDG.E R19, desc[UR6][R14.64+0xf4] ;  /* 0x0000f4060e134981 */ /* 0x000f22000c1e1900 */
        /* <DEDUP_REMOVED lines=12> */
[----:B--2---:R-:W-:-:S03]  /*0b30*/  @P4 LOP3.LUT R3, R3, R18, RZ, 0x3c, !PT ;  /* 0x0000001203034212 */ /* 0x004fc600078e3cff */
[----:B------:R-:W2:Y:S01]  /*0b40*/  @P5 LDG.E R18, desc[UR6][R14.64+0x114] ;  /* 0x000114060e125981 */ /* 0x000ea2000c1e1900 */
[----:B------:R-:W-:-:S03]  /*0b50*/  @P3 LOP3.LUT R5, R5, R20, RZ, 0x3c, !PT ;  /* 0x0000001405053212 */ /* 0x000fc600078e3cff */
[----:B------:R-:W2:Y:S01]  /*0b60*/  @P6 LDG.E R20, desc[UR6][R14.64+0x118] ;  /* 0x000118060e146981 */ /* 0x000ea2000c1e1900 */
[----:B----4-:R-:W-:-:S03]  /*0b70*/  @P4 LOP3.LUT R6, R6, R19, RZ, 0x3c, !PT ;  /* 0x0000001306064212 */ /* 0x010fc600078e3cff */
[----:B------:R-:W4:Y:S01]  /*0b80*/  @P6 LDG.E R19, desc[UR6][R14.64+0x11c] ;  /* 0x00011c060e136981 */ /* 0x000f22000c1e1900 */
[----:B---3--:R-:W-:-:S03]  /*0b90*/  @P4 LOP3.LUT R7, R7, R22, RZ, 0x3c, !PT ;  /* 0x0000001607074212 */ /* 0x008fc600078e3cff */
[----:B------:R-:W3:Y:S01]  /*0ba0*/  @P6 LDG.E R22, desc[UR6][R14.64+0x120] ;  /* 0x000120060e166981 */ /* 0x000ee2000c1e1900 */
[----:B------:R-:W-:-:S03]  /*0bb0*/  @P4 LOP3.LUT R4, R4, R21, RZ, 0x3c, !PT ;  /* 0x0000001504044212 */ /* 0x000fc600078e3cff */
[----:B------:R-:W3:Y:S01]  /*0bc0*/  @P0 LDG.E R21, desc[UR6][R14.64+0x130] ;  /* 0x000130060e150981 */ /* 0x000ee2000c1e1900 */
[----:B------:R-:W-:Y:S02]  /*0bd0*/  @P4 LOP3.LUT R5, R5, R24, RZ, 0x3c, !PT ;  /* 0x0000001805054212 */ /* 0x000fe400078e3cff */
[----:B------:R-:W-:Y:S01]  /*0be0*/  @P5 LOP3.LUT R4, R4, R17, RZ, 0x3c, !PT ;  /* 0x0000001104045212 */ /* 0x000fe200078e3cff */
[----:B------:R-:W3:Y:S01]  /*0bf0*/  @P6 LDG.E R24, desc[UR6][R14.64+0x128] ;  /* 0x000128060e186981 */ /* 0x000ee2000c1e1900 */
[----:B------:R-:W-:-:S03]  /*0c00*/  @P5 LOP3.LUT R3, R3, R26, RZ, 0x3c, !PT ;  /* 0x0000001a03035212 */ /* 0x000fc600078e3cff */
[----:B------:R-:W3:Y:S01]  /*0c10*/  @P6 LDG.E R17, desc[UR6][R14.64+0x124] ;  /* 0x000124060e116981 */ /* 0x000ee2000c1e1900 */
[----:B------:R-:W-:-:S03]  /*0c20*/  @P5 LOP3.LUT R7, R7, R28, RZ, 0x3c, !PT ;  /* 0x0000001c07075212 */ /* 0x000fc600078e3cff */
[----:B------:R-:W3:Y:S01]  /*0c30*/  @P0 LDG.E R26, desc[UR6][R14.64+0x12c] ;  /* 0x00012c060e1a0981 */ /* 0x000ee2000c1e1900 */
[----:B------:R-:W-:-:S03]  /*0c40*/  @P5 LOP3.LUT R6, R6, R23, RZ, 0x3c, !PT ;  /* 0x0000001706065212 */ /* 0x000fc600078e3cff */
[----:B------:R-:W3:Y:S04]  /*0c50*/  @P0 LDG.E R28, desc[UR6][R14.64+0x13c] ;  /* 0x00013c060e1c0981 */ /* 0x000ee8000c1e1900 */
[----:B------:R-:W3:Y:S01]  /*0c60*/  @P0 LDG.E R23, desc[UR6][R14.64+0x138] ;  /* 0x000138060e170981 */ /* 0x000ee2000c1e1900 */
[----:B--2---:R-:W-:-:S03]  /*0c70*/  @P5 LOP3.LUT R5, R5, R18, RZ, 0x3c, !PT ;  /* 0x0000001205055212 */ /* 0x004fc600078e3cff */
[----:B------:R-:W2:Y:S01]  /*0c80*/  @P0 LDG.E R18, desc[UR6][R14.64+0x134] ;  /* 0x000134060e120981 */ /* 0x000ea2000c1e1900 */
[----:B------:R-:W-:-:S04]  /*0c90*/  UIADD3 UR4, UPT, UPT, UR4, 0x10, URZ ;  /* 0x0000001004047890 */ /* 0x000fc8000fffe0ff */
[----:B------:R-:W-:Y:S01]  /*0ca0*/  UISETP.NE.AND UP0, UPT, UR4, 0x20, UPT ;  /* 0x000000200400788c */ /* 0x000fe2000bf05270 */
[----:B------:R-:W-:Y:S02]  /*0cb0*/  @P6 LOP3.LUT R3, R3, R20, RZ, 0x3c, !PT ;  /* 0x0000001403036212 */ /* 0x000fe400078e3cff */
[----:B----4-:R-:W-:Y:S02]  /*0cc0*/  @P6 LOP3.LUT R6, R6, R19, RZ, 0x3c, !PT ;  /* 0x0000001306066212 */ /* 0x010fe400078e3cff */
[----:B---3--:R-:W-:Y:S02]  /*0cd0*/  @P6 LOP3.LUT R7, R7, R22, RZ, 0x3c, !PT ;  /* 0x0000001607076212 */ /* 0x008fe400078e3cff */
[----:B------:R-:W-:Y:S02]  /*0ce0*/  @P0 LOP3.LUT R6, R6, R21, RZ, 0x3c, !PT ;  /* 0x0000001506060212 */ /* 0x000fe400078e3cff */
[----:B------:R-:W-:Y:S02]  /*0cf0*/  @P6 LOP3.LUT R5, R5, R24, RZ, 0x3c, !PT ;  /* 0x0000001805056212 */ /* 0x000fe400078e3cff */
[----:B------:R-:W-:-:S02]  /*0d00*/  @P6 LOP3.LUT R4, R4, R17, RZ, 0x3c, !PT ;  /* 0x0000001104046212 */ /* 0x000fc400078e3cff */
[----:B------:R-:W-:Y:S02]  /*0d10*/  @P0 LOP3.LUT R3, R3, R26, RZ, 0x3c, !PT ;  /* 0x0000001a03030212 */ /* 0x000fe400078e3cff */
[----:B------:R-:W-:Y:S02]  /*0d20*/  @P0 LOP3.LUT R5, R5, R28, RZ, 0x3c, !PT ;  /* 0x0000001c05050212 */ /* 0x000fe400078e3cff */
[----:B------:R-:W-:Y:S02]  /*0d30*/  @P0 LOP3.LUT R4, R4, R23, RZ, 0x3c, !PT ;  /* 0x0000001704040212 */ /* 0x000fe400078e3cff */
[----:B--2---:R-:W-:Y:S01]  /*0d40*/  @P0 LOP3.LUT R7, R7, R18, RZ, 0x3c, !PT ;  /* 0x0000001207070212 */ /* 0x004fe200078e3cff */
[----:B------:R-:W-:Y:S06]  /*0d50*/  BRA.U UP0, `(.L_x_4) ;  /* 0xfffffff500487547 */ /* 0x000fec000b83ffff */
[----:B------:R-:W-:-:S05]  /*0d60*/  VIADD R8, R8, 0x1 ;  /* 0x0000000108087836 */ /* 0x000fca0000000000 */
[----:B------:R-:W-:-:S13]  /*0d70*/  ISETP.NE.AND P0, PT, R8, 0x5, PT ;  /* 0x000000050800780c */ /* 0x000fda0003f05270 */
[----:B------:R-:W-:Y:S05]  /*0d80*/  @P0 BRA `(.L_x_5) ;  /* 0xfffffff400300947 */ /* 0x000fea000383ffff */
[----:B------:R-:W-:Y:S01]  /*0d90*/  LOP3.LUT R8, R12, 0x3, RZ, 0xc0, !PT ;  /* 0x000000030c087812 */ /* 0x000fe200078ec0ff */
[----:B------:R0:W-:Y:S03]  /*0da0*/  STL.64 [R1+0x8], R6 ;  /* 0x0000080601007387 */ /* 0x0001e60000100a00 */
[----:B------:R-:W-:Y:S01]  /*0db0*/  ISETP.NE.U32.AND P0, PT, R8, 0x1, PT ;  /* 0x000000010800780c */ /* 0x000fe20003f05070 */
[----:B------:R0:W-:Y:S03]  /*0dc0*/  STL.64 [R1+0x10], R4 ;  /* 0x0000100401007387 */ /* 0x0001e60000100a00 */
[----:B------:R-:W-:Y:S01]  /*0dd0*/  ISETP.NE.AND.EX P0, PT, RZ, RZ, PT, P0 ;  /* 0x000000ffff00720c */ /* 0x000fe20003f05300 */
[----:B------:R0:W-:-:S12]  /*0de0*/  STL [R1+0x4], R3 ;  /* 0x0000040301007387 */ /* 0x0001d80000100800 */
[----:B0-----:R-:W-:Y:S05]  /*0df0*/  @!P0 BRA `(.L_x_3) ;  /* 0x0000001800088947 */ /* 0x001fea0003800000 */
[----:B------:R-:W-:Y:S01]  /*0e00*/  UMOV UR4, URZ ;  /* 0x000000ff00047c82 */ /* 0x000fe20008000000 */
[----:B------:R-:W-:Y:S01]  /*0e10*/  UMOV UR5, URZ ;  /* 0x000000ff00057c82 */ /* 0x000fe20008000000 */
[----:B------:R-:W-:Y:S02]  /*0e20*/  IMAD.MOV.U32 R8, RZ, RZ, RZ ;  /* 0x000000ffff087224 */ /* 0x000fe400078e00ff */
[----:B------:R-:W-:Y:S02]  /*0e30*/  IMAD.MOV.U32 R4, RZ, RZ, RZ ;  /* 0x000000ffff047224 */ /* 0x000fe400078e00ff */
[----:B------:R-:W-:Y:S02]  /*0e40*/  IMAD.MOV.U32 R7, RZ, RZ, RZ ;  /* 0x000000ffff077224 */ /* 0x000fe400078e00ff */
[----:B------:R-:W-:Y:S02]  /*0e50*/  IMAD.MOV.U32 R3, RZ, RZ, RZ ;  /* 0x000000ffff037224 */ /* 0x000fe400078e00ff */
[----:B------:R-:W-:-:S02]  /*0e60*/  IMAD.U32 R5, RZ, RZ, UR4 ;  /* 0x00000004ff057e24 */ /* 0x000fc4000f8e00ff */
[----:B------:R-:W-:-:S07]  /*0e70*/  IMAD.U32 R6, RZ, RZ, UR5 ;  /* 0x00000005ff067e24 */ /* 0x000fce000f8e00ff */
.L_x_7:
[----:B------:R-:W-:-:S06]  /*0e80*/  IMAD R16, R8, 0x4, R1 ;  /* 0x0000000408107824 */ /* 0x000fcc00078e0201 */
[----:B------:R-:W5:Y:S01]  /*0e90*/  LDL R16, [R16+0x4] ;  /* 0x0000040010107983 */ /* 0x000f620000100800 */
[----:B------:R-:W-:-:S05]  /*0ea0*/  UMOV UR4, URZ ;  /* 0x000000ff00047c82 */ /* 0x000fca0008000000 */
.L_x_6:
        /* <DEDUP_REMOVED lines=178> */
[----:B------:R0:W-:Y:S03]  /*19d0*/  STL [R1+0x4], R3 ;  /* 0x0000040301007387 */ /* 0x0001e60000100800 */
[----:B------:R-:W-:Y:S01]  /*19e0*/  ISETP.NE.U32.AND P0, PT, R8, 0x3, PT ;  /* 0x000000030800780c */ /* 0x000fe20003f05070 */
[----:B------:R0:W-:Y:S03]  /*19f0*/  STL.64 [R1+0x8], R6 ;  /* 0x0000080601007387 */ /* 0x0001e60000100a00 */
[----:B------:R-:W-:Y:S01]  /*1a00*/  ISETP.NE.AND.EX P0, PT, RZ, RZ, PT, P0 ;  /* 0x000000ffff00720c */ /* 0x000fe20003f05300 */
[----:B------:R0:W-:-:S12]  /*1a10*/  STL.64 [R1+0x10], R4 ;  /* 0x0000100401007387 */ /* 0x0001d80000100a00 */
[----:B0-----:R-:W-:Y:S05]  /*1a20*/  @P0 BRA `(.L_x_3) ;  /* 0x0000000800fc0947 */ /* 0x001fea0003800000 */
        /* <DEDUP_REMOVED lines=8> */
.L_x_9:
[----:B------:R-:W-:-:S06]  /*1ab0*/  IMAD R16, R8, 0x4, R1 ;  /* 0x0000000408107824 */ /* 0x000fcc00078e0201 */
[----:B------:R-:W5:Y:S01]  /*1ac0*/  LDL R16, [R16+0x4] ;  /* 0x0000040010107983 */ /* 0x000f620000100800 */
[----:B------:R-:W-:-:S05]  /*1ad0*/  UMOV UR4, URZ ;  /* 0x000000ff00047c82 */ /* 0x000fca0008000000 */
.L_x_8:
        /* <DEDUP_REMOVED lines=177> */
[----:B------:R0:W-:Y:S04]  /*25f0*/  STL [R1+0x4], R3 ;  /* 0x0000040301007387 */ /* 0x0001e80000100800 */
[----:B------:R0:W-:Y:S04]  /*2600*/  STL.64 [R1+0x8], R6 ;  /* 0x0000080601007387 */ /* 0x0001e80000100a00 */
[----:B------:R0:W-:Y:S02]  /*2610*/  STL.64 [R1+0x10], R4 ;  /* 0x0000100401007387 */ /* 0x0001e40000100a00 */
.L_x_3:
[----:B------:R-:W-:Y:S05]  /*2620*/  BSYNC.RECONVERGENT B1 ;  /* 0x0000000000017941 */ /* 0x000fea0003800200 */
.L_x_2:
[C---:B------:R-:W-:Y:S01]  /*2630*/  ISETP.GT.U32.AND P0, PT, R12.reuse, 0x3, PT ;  /* 0x000000030c00780c */ /* 0x040fe20003f04070 */
[----:B------:R-:W-:Y:S01]  /*2640*/  VIADD R9, R9, 0x1 ;  /* 0x0000000109097836 */ /* 0x000fe20000000000 */
[--C-:B------:R-:W-:Y:S02]  /*2650*/  SHF.R.U64 R12, R12, 0x2, R13.reuse ;  /* 0x000000020c0c7819 */ /* 0x100fe4000000120d */
[----:B------:R-:W-:Y:S02]  /*2660*/  ISETP.GT.U32.AND.EX P0, PT, R13, RZ, PT, P0 ;  /* 0x000000ff0d00720c */ /* 0x000fe40003f04100 */
[----:B------:R-:W-:-:S11]  /*2670*/  SHF.R.U32.HI R13, RZ, 0x2, R13 ;  /* 0x00000002ff0d7819 */ /* 0x000fd6000001160d */
[----:B------:R-:W-:Y:S05]  /*2680*/  @P0 BRA `(.L_x_10) ;  /* 0xffffffd800c40947 */ /* 0x000fea000383ffff */
.L_x_1:
[----:B------:R-:W-:Y:S05]  /*2690*/  BSYNC.RECONVERGENT B0 ;  /* 0x0000000000007941 */ /* 0x000fea0003800200 */
.L_x_0:
[----:B01----:R-:W-:Y:S01]  /*26a0*/  SHF.R.U32.HI R4, RZ, 0x2, R3 ;  /* 0x00000002ff047819 */ /* 0x003fe20000011603 */
[----:B------:R-:W0:Y:S01]  /*26b0*/  S2UR UR5, SR_CgaCtaId ;  /* 0x00000000000579c3 */ /* 0x000e220000008800 */
[----:B------:R-:W-:Y:S01]  /*26c0*/  SHF.R.U32.HI R9, RZ, 0x2, R6 ;  /* 0x00000002ff097819 */ /* 0x000fe20000011606 */
[----:B------:R-:W-:Y:S01]  /*26d0*/  UMOV UR4, 0x400 ;  /* 0x0000040000047882 */ /* 0x000fe20000000000 */
[----:B------:R-:W-:Y:S01]  /*26e0*/  LOP3.LUT R4, R4, R3, RZ, 0x3c, !PT ;  /* 0x0000000304047212 */ /* 0x000fe200078e3cff */
[----:B------:R-:W-:Y:S01]  /*26f0*/  IMAD.SHL.U32 R3, R5, 0x10, RZ ;  /* 0x0000001005037824 */ /* 0x000fe200078e00ff */
[----:B------:R-:W-:Y:S02]  /*2700*/  LOP3.LUT R9, R9, R6, RZ, 0x3c, !PT ;  /* 0x0000000609097212 */ /* 0x000fe400078e3cff */
[----:B------:R-:W1:Y:S01]  /*2710*/  S2R R6, SR_TID.X ;  /* 0x0000000000067919 */ /* 0x000e620000002100 */
[----:B------:R-:W-:-:S05]  /*2720*/  IMAD.SHL.U32 R7, R4, 0x2, RZ ;  /* 0x0000000204077824 */ /* 0x000fca00078e00ff */
[----:B------:R-:W-:Y:S01]  /*2730*/  LOP3.LUT R4, R4, R7, R3, 0x96, !PT ;  /* 0x0000000704047212 */ /* 0x000fe200078e9603 */
[----:B------:R-:W-:-:S03]  /*2740*/  IMAD.SHL.U32 R3, R9, 0x2, RZ ;  /* 0x0000000209037824 */ /* 0x000fc600078e00ff */
[----:B------:R-:W-:-:S05]  /*2750*/  LOP3.LUT R5, R4, R5, RZ, 0x3c, !PT ;  /* 0x0000000504057212 */ /* 0x000fca00078e3cff */
[----:B------:R-:W-:Y:S01]  /*2760*/  IMAD.SHL.U32 R4, R5, 0x10, RZ ;  /* 0x0000001005047824 */ /* 0x000fe200078e00ff */
[----:B0-----:R-:W-:-:S04]  /*2770*/  ULEA UR4, UR5, UR4, 0x18 ;  /* 0x0000000405047291 */ /* 0x001fc8000f8ec0ff */
[----:B------:R-:W-:-:S04]  /*2780*/  LOP3.LUT R4, R9, R3, R4, 0x96, !PT ;  /* 0x0000000309047212 */ /* 0x000fc800078e9604 */
[----:B------:R-:W-:Y:S01]  /*2790*/  LOP3.LUT R3, R4, R5, RZ, 0x3c, !PT ;  /* 0x0000000504037212 */ /* 0x000fe200078e3cff */
[----:B------:R-:W-:-:S03]  /*27a0*/  IMAD.MOV.U32 R4, RZ, RZ, 0x2f800000 ;  /* 0x2f800000ff047424 */ /* 0x000fc600078e00ff */
[C---:B------:R-:W-:Y:S02]  /*27b0*/  IADD3 R3, PT, PT, R2.reuse, 0xb0f8a, R3 ;  /* 0x000b0f8a02037810 */ /* 0x040fe40007ffe003 */
[----:B------:R-:W-:Y:S02]  /*27c0*/  IADD3 R2, PT, PT, R2, 0x587c5, R5 ;  /* 0x000587c502027810 */ /* 0x000fe40007ffe005 */
[----:B------:R-:W-:Y:S02]  /*27d0*/  I2FP.F32.U32 R3, R3 ;  /* 0x0000000300037245 */ /* 0x000fe40000201000 */
[----:B------:R-:W-:Y:S02]  /*27e0*/  I2FP.F32.U32 R2, R2 ;  /* 0x0000000200027245 */ /* 0x000fe40000201000 */
[C---:B-1----:R-:W-:Y:S01]  /*27f0*/  LEA R5, R6.reuse, UR4, 0x3 ;  /* 0x0000000406057c11 */ /* 0x042fe2000f8e18ff */
[-C--:B------:R-:W-:Y:S01]  /*2800*/  FFMA R3, R3, R4.reuse, 1.1641532182693481445e-10 ;  /* 0x2f00000003037423 */ /* 0x080fe20000000004 */
[----:B------:R-:W-:Y:S01]  /*2810*/  ISETP.NE.AND P0, PT, R6, RZ, PT ;  /* 0x000000ff0600720c */ /* 0x000fe20003f05270 */
[----:B------:R-:W-:-:S02]  /*2820*/  FFMA R2, R2, R4, 1.1641532182693481445e-10 ;  /* 0x2f00000002027423 */ /* 0x000fc40000000004 */
[----:B------:R-:W-:-:S04]  /*2830*/  FMUL R3, R3, R3 ;  /* 0x0000000303037220 */ /* 0x000fc80000400000 */
[----:B------:R-:W-:-:S06]  /*2840*/  FFMA R4, R2, R2, R3 ;  /* 0x0000000202047223 */ /* 0x000fcc0000000003 */
[----:B------:R-:W0:Y:S02]  /*2850*/  F2I.TRUNC.NTZ R4, R4 ;  /* 0x0000000400047305 */ /* 0x000e24000020f100 */
[----:B0-----:R-:W-:-:S04]  /*2860*/  IADD3 R2, PT, PT, -R4, 0x1, RZ ;  /* 0x0000000104027810 */ /* 0x001fc80007ffe1ff */
[----:B------:R-:W-:-:S05]  /*2870*/  SHF.R.S32.HI R3, RZ, 0x1f, R2 ;  /* 0x0000001fff037819 */ /* 0x000fca0000011402 */
[----:B------:R0:W-:Y:S01]  /*2880*/  STS.64 [R5], R2 ;  /* 0x0000000205007388 */ /* 0x0001e20000000a00 */
[----:B------:R-:W-:Y:S06]  /*2890*/  BAR.SYNC.DEFER_BLOCKING 0x0 ;  /* 0x0000000000007b1d */ /* 0x000fec0000010000 */
[----:B------:R-:W-:Y:S05]  /*28a0*/  @P0 EXIT ;  /* 0x000000000000094d */ /* 0x000fea0003800000 */
[----:B0-----:R-:W-:Y:S02]  /*28b0*/  IMAD.MOV.U32 R3, RZ, RZ, RZ ;  /* 0x000000ffff037224 */ /* 0x001fe400078e00ff */
[----:B------:R-:W-:Y:S02]  /*28c0*/  IMAD.MOV.U32 R25, RZ, RZ, RZ ;  /* 0x000000ffff197224 */ /* 0x000fe400078e00ff */
[----:B------:R-:W-:-:S07]  /*28d0*/  IMAD.MOV.U32 R2, RZ, RZ, 0x80 ;  /* 0x00000080ff027424 */ /* 0x000fce00078e00ff */
.L_x_11:
[----:B------:R-:W0:Y:S04]  /*28e0*/  LDS.128 R4, [R2+UR4+-0x80] ;  /* 0xffff800402047984 */ /* 0x000e280008000c00 */
[----:B------:R-:W1:Y:S04]  /*28f0*/  LDS.128 R8, [R2+UR4+-0x70] ;  /* 0xffff900402087984 */ /* 0x000e680008000c00 */
[----:B------:R-:W2:Y:S04]  /*2900*/  LDS.128 R12, [R2+UR4+-0x60] ;  /* 0xffffa004020c7984 */ /* 0x000ea80008000c00 */
[----:B------:R-:W3:Y:S04]  /*2910*/  LDS.128 R16, [R2+UR4+-0x50] ;  /* 0xffffb00402107984 */ /* 0x000ee80008000c00 */
[----:B------:R-:W4:Y:S01]  /*2920*/  LDS.128 R20, [R2+UR4+-0x40] ;  /* 0xffffc00402147984 */ /* 0x000f220008000c00 */
[----:B0-----:R-:W-:-:S04]  /*2930*/  IADD3 R3, P0, P1, R6, R4, R3 ;  /* 0x0000000406037210 */ /* 0x001fc8000791e003 */
[----:B------:R-:W-:Y:S02]  /*2940*/  IADD3.X R25, PT, PT, R7, R5, R25, P0, P1 ;  /* 0x0000000507197210 */ /* 0x000fe400007e2419 */
[----:B------:R-:W0:Y:S01]  /*2950*/  LDS.128 R4, [R2+UR4+-0x30] ;  /* 0xffffd00402047984 */ /* 0x000e220008000c00 */
[----:B-1----:R-:W-:-:S04]  /*2960*/  IADD3 R3, P0, P1, R10, R8, R3 ;  /* 0x000000080a037210 */ /* 0x002fc8000791e003 */
[----:B------:R-:W-:Y:S02]  /*2970*/  IADD3.X R25, PT, PT, R11, R9, R25, P0, P1 ;  /* 0x000000090b197210 */ /* 0x000fe400007e2419 */
[----:B--2---:R-:W-:Y:S01]  /*2980*/  IADD3 R3, P0, P1, R14, R12, R3 ;  /* 0x0000000c0e037210 */ /* 0x004fe2000791e003 */
[----:B------:R-:W1:Y:S03]  /*2990*/  LDS.128 R8, [R2+UR4+-0x20] ;  /* 0xffffe00402087984 */ /* 0x000e660008000c00 */
[----:B------:R-:W-:Y:S02]  /*29a0*/  IADD3.X R25, PT, PT, R15, R13, R25, P0, P1 ;  /* 0x0000000d0f197210 */ /* 0x000fe400007e2419 */
[----:B------:R-:W2:Y:S01]  /*29b0*/  LDS.128 R12, [R2+UR4+-0x10] ;  /* 0xfffff004020c7984 */ /* 0x000ea20008000c00 */
[----:B---3--:R-:W-:-:S04]  /*29c0*/  IADD3 R3, P0, P1, R18, R16, R3 ;  /* 0x0000001012037210 */ /* 0x008fc8000791e003 */
[----:B------:R-:W-:Y:S02]  /*29d0*/  IADD3.X R25, PT, PT, R19, R17, R25, P0, P1 ;  /* 0x0000001113197210 */ /* 0x000fe400007e2419 */
[----:B------:R-:W3:Y:S01]  /*29e0*/  LDS.128 R16, [R2+UR4] ;  /* 0x0000000402107984 */ /* 0x000ee20008000c00 */
[----:B----4-:R-:W-:-:S04]  /*29f0*/  IADD3 R3, P0, P1, R22, R20, R3 ;  /* 0x0000001416037210 */ /* 0x010fc8000791e003 */
[----:B------:R-:W-:Y:S02]  /*2a00*/  IADD3.X R25, PT, PT, R23, R21, R25, P0, P1 ;  /* 0x0000001517197210 */ /* 0x000fe400007e2419 */
[----:B------:R-:W4:Y:S01]  /*2a10*/  LDS.128 R20, [R2+UR4+0x10] ;  /* 0x0000100402147984 */ /* 0x000f220008000c00 */
[----:B0-----:R-:W-:-:S04]  /*2a20*/  IADD3 R3, P0, P1, R6, R4, R3 ;  /* 0x0000000406037210 */ /* 0x001fc8000791e003 */
[----:B------:R-:W-:Y:S02]  /*2a30*/  IADD3.X R25, PT, PT, R7, R5, R25, P0, P1 ;  /* 0x0000000507197210 */ /* 0x000fe400007e2419 */
[----:B------:R-:W0:Y:S01]  /*2a40*/  LDS.128 R4, [R2+UR4+0x20] ;  /* 0x0000200402047984 */ /* 0x000e220008000c00 */
[----:B-1----:R-:W-:-:S04]  /*2a50*/  IADD3 R3, P0, P1, R10, R8, R3 ;  /* 0x000000080a037210 */ /* 0x002fc8000791e003 */
[----:B------:R-:W-:Y:S02]  /*2a60*/  IADD3.X R25, PT, PT, R11, R9, R25, P0, P1 ;  /* 0x000000090b197210 */ /* 0x000fe400007e2419 */
[----:B--2---:R-:W-:Y:S01]  /*2a70*/  IADD3 R3, P0, P1, R14, R12, R3 ;  /* 0x0000000c0e037210 */ /* 0x004fe2000791e003 */
[----:B------:R-:W1:Y:S03]  /*2a80*/  LDS.128 R8, [R2+UR4+0x30] ;  /* 0x0000300402087984 */ /* 0x000e660008000c00 */
[----:B------:R-:W-:Y:S02]  /*2a90*/  IADD3.X R25, PT, PT, R15, R13, R25, P0, P1 ;  /* 0x0000000d0f197210 */ /* 0x000fe400007e2419 */
[----:B---3--:R-:W-:Y:S01]  /*2aa0*/  IADD3 R3, P0, P1, R18, R16, R3 ;  /* 0x0000001012037210 */ /* 0x008fe2000791e003 */
[----:B------:R-:W2:Y:S03]  /*2ab0*/  LDS.128 R12, [R2+UR4+0x40] ;  /* 0x00004004020c7984 */ /* 0x000ea60008000c00 */
[----:B------:R-:W-:-:S02]  /*2ac0*/  IADD3.X R25, PT, PT, R19, R17, R25, P0, P1 ;  /* 0x0000001113197210 */ /* 0x000fc400007e2419 */
[----:B------:R-:W3:Y:S01]  /*2ad0*/  LDS.128 R16, [R2+UR4+0x50] ;  /* 0x0000500402107984 */ /* 0x000ee20008000c00 */
[----:B----4-:R-:W-:-:S04]  /*2ae0*/  IADD3 R3, P0, P1, R22, R20, R3 ;  /* 0x0000001416037210 */ /* 0x010fc8000791e003 */
[----:B------:R-:W-:Y:S02]  /*2af0*/  IADD3.X R25, PT, PT, R23, R21, R25, P0, P1 ;  /* 0x0000001517197210 */ /* 0x000fe400007e2419 */
[----:B------:R-:W4:Y:S01]  /*2b00*/  LDS.128 R20, [R2+UR4+0x60] ;  /* 0x0000600402147984 */ /* 0x000f220008000c00 */
[----:B0-----:R-:W-:-:S04]  /*2b10*/  IADD3 R3, P0, P1, R6, R4, R3 ;  /* 0x0000000406037210 */ /* 0x001fc8000791e003 */
[----:B------:R-:W-:Y:S02]  /*2b20*/  IADD3.X R25, PT, PT, R7, R5, R25, P0, P1 ;  /* 0x0000000507197210 */ /* 0x000fe400007e2419 */
[----:B------:R0:W5:Y:S01]  /*2b30*/  LDS.128 R4, [R2+UR4+0x70] ;  /* 0x0000700402047984 */ /* 0x0001620008000c00 */
[----:B-1----:R-:W-:-:S04]  /*2b40*/  IADD3 R3, P0, P1, R10, R8, R3 ;  /* 0x000000080a037210 */ /* 0x002fc8000791e003 */
[----:B------:R-:W-:Y:S01]  /*2b50*/  IADD3.X R9, PT, PT, R11, R9, R25, P0, P1 ;  /* 0x000000090b097210 */ /* 0x000fe200007e2419 */
[----:B0-----:R-:W-:Y:S01]  /*2b60*/  VIADD R2, R2, 0x100 ;  /* 0x0000010002027836 */ /* 0x001fe20000000000 */
[----:B--2---:R-:W-:-:S04]  /*2b70*/  IADD3 R3, P2, P3, R14, R12, R3 ;  /* 0x0000000c0e037210 */ /* 0x004fc80007b5e003 */
[----:B------:R-:W-:Y:S02]  /*2b80*/  IADD3.X R13, PT, PT, R15, R13, R9, P2, P3 ;  /* 0x0000000d0f0d7210 */ /* 0x000fe400017e6409 */
[----:B---3--:R-:W-:-:S04]  /*2b90*/  IADD3 R3, P0, P1, R18, R16, R3 ;  /* 0x0000001012037210 */ /* 0x008fc8000791e003 */
[----:B------:R-:W-:Y:S02]  /*2ba0*/  IADD3.X R17, PT, PT, R19, R17, R13, P0, P1 ;  /* 0x0000001113117210 */ /* 0x000fe400007e240d */
[----:B------:R-:W-:Y:S02]  /*2bb0*/  ISETP.NE.AND P0, PT, R2, 0x880, PT ;  /* 0x000008800200780c */ /* 0x000fe40003f05270 */
[----:B----4-:R-:W-:-:S04]  /*2bc0*/  IADD3 R3, P2, P3, R22, R20, R3 ;  /* 0x0000001416037210 */ /* 0x010fc80007b5e003 */
[----:B------:R-:W-:Y:S02]  /*2bd0*/  IADD3.X R21, PT, PT, R23, R21, R17, P2, P3 ;  /* 0x0000001517157210 */ /* 0x000fe400017e6411 */
[----:B-----5:R-:W-:-:S04]  /*2be0*/  IADD3 R3, P1, P4, R6, R4, R3 ;  /* 0x0000000406037210 */ /* 0x020fc80007c3e003 */
[----:B------:R-:W-:Y:S01]  /*2bf0*/  IADD3.X R25, PT, PT, R7, R5, R21, P1, P4 ;  /* 0x0000000507197210 */ /* 0x000fe20000fe8415 */
[----:B------:R-:W-:Y:S08]  /*2c00*/  @P0 BRA `(.L_x_11) ;  /* 0xfffffffc00340947 */ /* 0x000ff0000383ffff */
[----:B------:R-:W0:Y:S01]  /*2c10*/  LDC.64 R4, c[0x0][0x380] ;  /* 0x0000e000ff047b82 */ /* 0x000e220000000a00 */
[----:B------:R-:W-:Y:S02]  /*2c20*/  IMAD.MOV.U32 R2, RZ, RZ, R3 ;  /* 0x000000ffff027224 */ /* 0x000fe400078e0003 */
[----:B------:R-:W-:Y:S02]  /*2c30*/  IMAD.MOV.U32 R3, RZ, RZ, R25 ;  /* 0x000000ffff037224 */ /* 0x000fe400078e0019 */
[----:B0-----:R-:W-:-:S05]  /*2c40*/  IMAD.WIDE.U32 R4, R0, 0x8, R4 ;  /* 0x0000000800047825 */ /* 0x001fca00078e0004 */
[----:B------:R-:W-:Y:S01]  /*2c50*/  STG.E.64 desc[UR6][R4.64], R2 ;  /* 0x0000000204007986 */ /* 0x000fe2000c101b06 */
[----:B------:R-:W-:Y:S05]  /*2c60*/  EXIT ;  /* 0x000000000000794d */ /* 0x000fea0003800000 */
.L_x_12:
[----:B------:R-:W-:-:S00]  /*2c70*/  BRA `(.L_x_12) ;  /* 0xfffffffc00fc7947 */ /* 0x000fc0000383ffff */
[----:B------:R-:W-:-:S00]  /*2c80*/  NOP ;  /* 0x0000000000007918 */ /* 0x000fc00000000000 */
[----:B------:R-:W-:-:S00]  /*2c90*/  NOP ;  /* 0x0000000000007918 */ /* 0x000fc00000000000 */
[----:B------:R-:W-:-:S00]  /*2ca0*/  NOP ;  /* 0x0000000000007918 */ /* 0x000fc00000000000 */
[----:B------:R-:W-:-:S00]  /*2cb0*/  NOP ;  /* 0x0000000000007918 */ /* 0x000fc00000000000 */
[----:B------:R-:W-:-:S00]  /*2cc0*/  NOP ;  /* 0x0000000000007918 */ /* 0x000fc00000000000 */
[----:B------:R-:W-:-:S00]  /*2cd0*/  NOP ;  /* 0x0000000000007918 */ /* 0x000fc00000000000 */
[----:B------:R-:W-:-:S00]  /*2ce0*/  NOP ;  /* 0x0000000000007918 */ /* 0x000fc00000000000 */
[----:B------:R-:W-:-:S00]  /*2cf0*/  NOP ;  /* 0x0000000000007918 */ /* 0x000fc00000000000 */
.L_x_13:


//--------------------- .nv.global.init           --------------------------
	.section	.nv.global.init,"aw",@progbits
	.align	4
.nv.global.init:
	.type		mrg32k3aM1SubSeq,@object
	.size		mrg32k3aM1SubSeq,(mrg32k3aM2SubSeq - mrg32k3aM1SubSeq)
mrg32k3aM1SubSeq:
        /*0000*/ 	.byte	0x0b, 0xcc, 0xee, 0x04, 0x73, 0x29, 0x8b, 0x6f, 0xf6, 0x53, 0x03, 0xf6, 0x23, 0xf6, 0xea, 0xda
        /* <DEDUP_REMOVED lines=125> */
	.type		mrg32k3aM2SubSeq,@object
	.size		mrg32k3aM2SubSeq,(mrg32k3aM1 - mrg32k3aM2SubSeq)
mrg32k3aM2SubSeq:
        /* <DEDUP_REMOVED lines=126> */
	.type		mrg32k3aM1,@object
	.size		mrg32k3aM1,(mrg32k3aM1Seq - mrg32k3aM1)
mrg32k3aM1:
        /* <DEDUP_REMOVED lines=144> */
	.type		mrg32k3aM1Seq,@object
	.size		mrg32k3aM1Seq,(mrg32k3aM2 - mrg32k3aM1Seq)
mrg32k3aM1Seq:
        /* <DEDUP_REMOVED lines=144> */
	.type		mrg32k3aM2,@object
	.size		mrg32k3aM2,(mrg32k3aM2Seq - mrg32k3aM2)
mrg32k3aM2:
        /* <DEDUP_REMOVED lines=144> */
	.type		mrg32k3aM2Seq,@object
	.size		mrg32k3aM2Seq,(precalc_xorwow_matrix - mrg32k3aM2Seq)
mrg32k3aM2Seq:
        /* <DEDUP_REMOVED lines=144> */
	.type		precalc_xorwow_matrix,@object
	.size		precalc_xorwow_matrix,(precalc_xorwow_offset_matrix - precalc_xorwow_matrix)
precalc_xorwow_matrix:
        /* <DEDUP_REMOVED lines=6400> */
	.type		precalc_xorwow_offset_matrix,@object
	.size		precalc_xorwow_offset_matrix,(.L_1 - precalc_xorwow_offset_matrix)
precalc_xorwow_offset_matrix:
        /* <DEDUP_REMOVED lines=6400> */
.L_1:


//--------------------- .nv.shared._Z7calc_piPmm  --------------------------
	.section	.nv.shared._Z7calc_piPmm,"aw",@nobits
	.sectionflags	@""
	.align	8
.nv.shared._Z7calc_piPmm:
	.zero		3072


//--------------------- .nv.shared.reserved.0     --------------------------
	.section	.nv.shared.reserved.0,"aw",@nobits
	.weak		__nv_reservedSMEM_offset_0_alias
	.size		__nv_reservedSMEM_offset_0_alias, 0, 64
	.other		__nv_reservedSMEM_offset_0_alias,@"STO_CUDA_RESERVED_SHARED STV_DEFAULT"
__nv_reservedSMEM_offset_0_alias:
	.zero		0
	.zero		64


//--------------------- .nv.constant0._Z7calc_piPmm --------------------------
	.section	.nv.constant0._Z7calc_piPmm,"a",@progbits
	.sectionflags	@""
	.align	4
.nv.constant0._Z7calc_piPmm:
	.zero		912


//--------------------- SYMBOLS --------------------------

	.type		.nv.reservedSmem.offset0,@object
	.size		.nv.reservedSmem.offset0,0x4
	.type		.nv.reservedSmem.cap,@object
	.size		.nv.reservedSmem.cap,0x4
